// auto-generated by cutlass_sweep.sparse_gemm — config: {"arch": "sm_90", "cluster_m": 2, "cluster_n": 1, "dtype": "int8", "tile_k": 64, "tile_m": 256, "tile_n": 64}
#include "cutlass/cutlass.h"
#include "cutlass/gemm/collective/collective_builder.hpp"
#include "cutlass/gemm/device/gemm_universal_adapter.h"
#include "cutlass/gemm/kernel/gemm_universal.hpp"
#include "cutlass/epilogue/collective/collective_builder.hpp"

using Elem = int8_t;
using Acc  = int32_t;
using TileShape    = cute::Shape<cute::_256, cute::_64, cute::_64>;
using ClusterShape = cute::Shape<cute::_2, cute::_1, cute::_1>;

using CollectiveEpilogue = typename cutlass::epilogue::collective::CollectiveBuilder<
    cutlass::arch::Sm90, cutlass::arch::OpClassSparseTensorOp,
    TileShape, ClusterShape,
    cutlass::epilogue::collective::EpilogueTileAuto,
    Acc, Acc,
    Acc, cutlass::layout::ColumnMajor, 128 / cutlass::sizeof_bits<Acc>::value,
    Acc, cutlass::layout::ColumnMajor, 128 / cutlass::sizeof_bits<Acc>::value,
    cutlass::epilogue::collective::EpilogueScheduleAuto
  >::CollectiveOp;

using CollectiveMainloop = typename cutlass::gemm::collective::CollectiveBuilder<
    cutlass::arch::Sm90, cutlass::arch::OpClassSparseTensorOp,
    Elem, cutlass::layout::RowMajor, 128 / cutlass::sizeof_bits<Elem>::value,
    Elem, cutlass::layout::ColumnMajor, 128 / cutlass::sizeof_bits<Elem>::value,
    Acc,
    TileShape, ClusterShape,
    cutlass::gemm::collective::StageCountAutoCarveout<static_cast<int>(sizeof(typename CollectiveEpilogue::SharedStorage))>,
    cutlass::gemm::collective::KernelScheduleAuto
  >::CollectiveOp;

using GemmKernel = cutlass::gemm::kernel::GemmUniversal<
    cute::Shape<int,int,int,int>,
    CollectiveMainloop,
    CollectiveEpilogue
>;
using Gemm = cutlass::gemm::device::GemmUniversalAdapter<GemmKernel>;

auto* _anchor = &cutlass::device_kernel<GemmKernel>;


// ===== COMPILED SASS (sm_90a) =====

	.target	sm_90a

	.elftype	@"ET_EXEC"


//--------------------- .note.nv.tkinfo           --------------------------
	.section	.note.nv.tkinfo,"",@"SHT_NOTE"
	.sectionflags	@"SHF_NOTE_NV_TKINFO"
	.tkinfo
        /*0018*/ 	.word	0x00000002
        /*0030*/ 	.string	""
        /*0030*/ 	.string	"ptxas"
        /*0030*/ 	.string	"Cuda compilation tools, release 13.0, V13.0.88"
        /*0030*/ 	.string	"Build cuda_13.0.r13.0/compiler.36424714_0"
        /*0030*/ 	.string	"-arch sm_90a -m 64 "



//--------------------- .note.nv.cuinfo           --------------------------
	.section	.note.nv.cuinfo,"",@"SHT_NOTE"
	.sectionflags	@"SHF_NOTE_NV_CUINFO"
        /*0018*/ 	.short	0x0002
        /*001a*/ 	.short	0x005a
        /*001c*/ 	.short	0x0082
	.zero		2


//--------------------- .nv.info                  --------------------------
	.section	.nv.info,"",@"SHT_CUDA_INFO"
	.align	4


	//----- nvinfo : EIATTR_REGCOUNT
	.align		4
        /*0000*/ 	.byte	0x04, 0x2f
        /*0002*/ 	.short	(.L_12 - .L_11)
	.align		4
.L_11:
        /*0004*/ 	.word	index@(_ZN7cutlass13device_kernelINS_4gemm6kernel13GemmUniversalIN4cute5tupleIJiiiiEEENS1_10collective13CollectiveMmaINS1_40MainloopSm90TmaGmmaWarpSpecializedSparseILi16ENS5_IJNS4_1CILi2EEENSA_ILi1EEESC_EEENS1_35KernelTmaWarpSpecializedCooperativeEEENS5_IJNSA_ILi256EEENSA_ILi64EEESH_EEEaNS5_IJNS4_6LayoutINS5_IJiNS5_IJSB_iEEEiEEENS5_IJlNS5_IJSC_SB_EEElEEEEENSJ_INS5_IJNS5_IJSH_iEEESP_iEEENS5_IJNS5_IJSH_NSA_ILi4096EEEEEENS5_IJSC_lEEElEEEEEEEEaNS5_IJlSC_lEEENS4_8TiledMMAINS4_8MMA_AtomIJNS4_4SM904GMMA6SPARSE27GMMA_64x64x64_S32S8S8_SS_TNILNS11_9SparseSelE0EEEEEENSJ_ISD_NS5_IJSC_NSA_ILi0EEES17_EEEEENS5_IJNS4_10UnderscoreES1A_S1A_EEEEENS4_13SM90_TMA_LOADENS4_14ComposedLayoutINS4_7SwizzleILi1ELi4ELi3EEENS4_25smem_sparse_ptr_flag_bitsILi2ELi8EEENSJ_INS5_IJNS5_IJSC_NSA_ILi8EEEEEENS5_IJSB_NSA_ILi32EEEEEEEEENS5_IJNS5_IJS17_SH_EEESM_EEEEEEEvNS4_8identityENS4_23SM90_TMA_LOAD_MULTICASTENS1E_INS1F_ILi2ELi4ELi3EEENS4_18smem_ptr_flag_bitsILi8EEENSJ_INS5_IJS1J_SH_EEENS5_IJSH_SC_EEEEEEEvS1S_EENS_8epilogue10collective6detail29Sm90TmaWarpSpecializedAdapterINS23_15DefaultEpilogueIiNS5_IJSC_llEEES27_NS22_6thread17LinearCombinationIiLi1EiiLNS28_9ScaleType4KindE0ELNS_15FloatRoundStyleE2EiEENS1_15EpilogueDefaultEEEEEvvEEEEvNT_6ParamsE)
        /*0008*/ 	.word	0x000000a8


	//----- nvinfo : EIATTR_FRAME_SIZE
	.align		4
.L_12:
        /*000c*/ 	.byte	0x04, 0x11
        /*000e*/ 	.short	(.L_14 - .L_13)
	.align		4
.L_13:
        /*0010*/ 	.word	index@(_ZN7cutlass13device_kernelINS_4gemm6kernel13GemmUniversalIN4cute5tupleIJiiiiEEENS1_10collective13CollectiveMmaINS1_40MainloopSm90TmaGmmaWarpSpecializedSparseILi16ENS5_IJNS4_1CILi2EEENSA_ILi1EEESC_EEENS1_35KernelTmaWarpSpecializedCooperativeEEENS5_IJNSA_ILi256EEENSA_ILi64EEESH_EEEaNS5_IJNS4_6LayoutINS5_IJiNS5_IJSB_iEEEiEEENS5_IJlNS5_IJSC_SB_EEElEEEEENSJ_INS5_IJNS5_IJSH_iEEESP_iEEENS5_IJNS5_IJSH_NSA_ILi4096EEEEEENS5_IJSC_lEEElEEEEEEEEaNS5_IJlSC_lEEENS4_8TiledMMAINS4_8MMA_AtomIJNS4_4SM904GMMA6SPARSE27GMMA_64x64x64_S32S8S8_SS_TNILNS11_9SparseSelE0EEEEEENSJ_ISD_NS5_IJSC_NSA_ILi0EEES17_EEEEENS5_IJNS4_10UnderscoreES1A_S1A_EEEEENS4_13SM90_TMA_LOADENS4_14ComposedLayoutINS4_7SwizzleILi1ELi4ELi3EEENS4_25smem_sparse_ptr_flag_bitsILi2ELi8EEENSJ_INS5_IJNS5_IJSC_NSA_ILi8EEEEEENS5_IJSB_NSA_ILi32EEEEEEEEENS5_IJNS5_IJS17_SH_EEESM_EEEEEEEvNS4_8identityENS4_23SM90_TMA_LOAD_MULTICASTENS1E_INS1F_ILi2ELi4ELi3EEENS4_18smem_ptr_flag_bitsILi8EEENSJ_INS5_IJS1J_SH_EEENS5_IJSH_SC_EEEEEEEvS1S_EENS_8epilogue10collective6detail29Sm90TmaWarpSpecializedAdapterINS23_15DefaultEpilogueIiNS5_IJSC_llEEES27_NS22_6thread17LinearCombinationIiLi1EiiLNS28_9ScaleType4KindE0ELNS_15FloatRoundStyleE2EiEENS1_15EpilogueDefaultEEEEEvvEEEEvNT_6ParamsE)
        /*0014*/ 	.word	0x00000000


	//----- nvinfo : EIATTR_MIN_STACK_SIZE
	.align		4
.L_14:
        /*0018*/ 	.byte	0x04, 0x12
        /*001a*/ 	.short	(.L_16 - .L_15)
	.align		4
.L_15:
        /*001c*/ 	.word	index@(_ZN7cutlass13device_kernelINS_4gemm6kernel13GemmUniversalIN4cute5tupleIJiiiiEEENS1_10collective13CollectiveMmaINS1_40MainloopSm90TmaGmmaWarpSpecializedSparseILi16ENS5_IJNS4_1CILi2EEENSA_ILi1EEESC_EEENS1_35KernelTmaWarpSpecializedCooperativeEEENS5_IJNSA_ILi256EEENSA_ILi64EEESH_EEEaNS5_IJNS4_6LayoutINS5_IJiNS5_IJSB_iEEEiEEENS5_IJlNS5_IJSC_SB_EEElEEEEENSJ_INS5_IJNS5_IJSH_iEEESP_iEEENS5_IJNS5_IJSH_NSA_ILi4096EEEEEENS5_IJSC_lEEElEEEEEEEEaNS5_IJlSC_lEEENS4_8TiledMMAINS4_8MMA_AtomIJNS4_4SM904GMMA6SPARSE27GMMA_64x64x64_S32S8S8_SS_TNILNS11_9SparseSelE0EEEEEENSJ_ISD_NS5_IJSC_NSA_ILi0EEES17_EEEEENS5_IJNS4_10UnderscoreES1A_S1A_EEEEENS4_13SM90_TMA_LOADENS4_14ComposedLayoutINS4_7SwizzleILi1ELi4ELi3EEENS4_25smem_sparse_ptr_flag_bitsILi2ELi8EEENSJ_INS5_IJNS5_IJSC_NSA_ILi8EEEEEENS5_IJSB_NSA_ILi32EEEEEEEEENS5_IJNS5_IJS17_SH_EEESM_EEEEEEEvNS4_8identityENS4_23SM90_TMA_LOAD_MULTICASTENS1E_INS1F_ILi2ELi4ELi3EEENS4_18smem_ptr_flag_bitsILi8EEENSJ_INS5_IJS1J_SH_EEENS5_IJSH_SC_EEEEEEEvS1S_EENS_8epilogue10collective6detail29Sm90TmaWarpSpecializedAdapterINS23_15DefaultEpilogueIiNS5_IJSC_llEEES27_NS22_6thread17LinearCombinationIiLi1EiiLNS28_9ScaleType4KindE0ELNS_15FloatRoundStyleE2EiEENS1_15EpilogueDefaultEEEEEvvEEEEvNT_6ParamsE)
        /*0020*/ 	.word	0x00000000
.L_16:


//--------------------- .nv.compat                --------------------------
	.section	.nv.compat,"",@"SHT_CUDA_COMPAT_INFO"
	.align	4
        /*0000*/ 	.byte	0x02, 0x09, 0x01, 0x00, 0x02, 0x02, 0x04, 0x00, 0x02, 0x05, 0x05, 0x00, 0x03, 0x07, 0x01, 0x01
        /*0010*/ 	.byte	0x02, 0x03, 0x01, 0x00, 0x02, 0x06, 0x01, 0x00, 0x04, 0x0b, 0x08, 0x00, 0x00, 0x00, 0x00, 0x00
        /*0020*/ 	.byte	0x00, 0x00, 0x00, 0x00


//--------------------- .nv.info._ZN7cutlass13device_kernelINS_4gemm6kernel13GemmUniversalIN4cute5tupleIJiiiiEEENS1_10collective13CollectiveMmaINS1_40MainloopSm90TmaGmmaWarpSpecializedSparseILi16ENS5_IJNS4_1CILi2EEENSA_ILi1EEESC_EEENS1_35KernelTmaWarpSpecializedCooperativeEEENS5_IJNSA_ILi256EEENSA_ILi64EEESH_EEEaNS5_IJNS4_6LayoutINS5_IJiNS5_IJSB_iEEEiEEENS5_IJlNS5_IJSC_SB_EEElEEEEENSJ_INS5_IJNS5_IJSH_iEEESP_iEEENS5_IJNS5_IJSH_NSA_ILi4096EEEEEENS5_IJSC_lEEElEEEEEEEEaNS5_IJlSC_lEEENS4_8TiledMMAINS4_8MMA_AtomIJNS4_4SM904GMMA6SPARSE27GMMA_64x64x64_S32S8S8_SS_TNILNS11_9SparseSelE0EEEEEENSJ_ISD_NS5_IJSC_NSA_ILi0EEES17_EEEEENS5_IJNS4_10UnderscoreES1A_S1A_EEEEENS4_13SM90_TMA_LOADENS4_14ComposedLayoutINS4_7SwizzleILi1ELi4ELi3EEENS4_25smem_sparse_ptr_flag_bitsILi2ELi8EEENSJ_INS5_IJNS5_IJSC_NSA_ILi8EEEEEENS5_IJSB_NSA_ILi32EEEEEEEEENS5_IJNS5_IJS17_SH_EEESM_EEEEEEEvNS4_8identityENS4_23SM90_TMA_LOAD_MULTICASTENS1E_INS1F_ILi2ELi4ELi3EEENS4_18smem_ptr_flag_bitsILi8EEENSJ_INS5_IJS1J_SH_EEENS5_IJSH_SC_EEEEEEEvS1S_EENS_8epilogue10collective6detail29Sm90TmaWarpSpecializedAdapterINS23_15DefaultEpilogueIiNS5_IJSC_llEEES27_NS22_6thread17LinearCombinationIiLi1EiiLNS28_9ScaleType4KindE0ELNS_15FloatRoundStyleE2EiEENS1_15EpilogueDefaultEEEEEvvEEEEvNT_6ParamsE --------------------------
	.section	.nv.info._ZN7cutlass13device_kernelINS_4gemm6kernel13GemmUniversalIN4cute5tupleIJiiiiEEENS1_10collective13CollectiveMmaINS1_40MainloopSm90TmaGmmaWarpSpecializedSparseILi16ENS5_IJNS4_1CILi2EEENSA_ILi1EEESC_EEENS1_35KernelTmaWarpSpecializedCooperativeEEENS5_IJNSA_ILi256EEENSA_ILi64EEESH_EEEaNS5_IJNS4_6LayoutINS5_IJiNS5_IJSB_iEEEiEEENS5_IJlNS5_IJSC_SB_EEElEEEEENSJ_INS5_IJNS5_IJSH_iEEESP_iEEENS5_IJNS5_IJSH_NSA_ILi4096EEEEEENS5_IJSC_lEEElEEEEEEEEaNS5_IJlSC_lEEENS4_8TiledMMAINS4_8MMA_AtomIJNS4_4SM904GMMA6SPARSE27GMMA_64x64x64_S32S8S8_SS_TNILNS11_9SparseSelE0EEEEEENSJ_ISD_NS5_IJSC_NSA_ILi0EEES17_EEEEENS5_IJNS4_10UnderscoreES1A_S1A_EEEEENS4_13SM90_TMA_LOADENS4_14ComposedLayoutINS4_7SwizzleILi1ELi4ELi3EEENS4_25smem_sparse_ptr_flag_bitsILi2ELi8EEENSJ_INS5_IJNS5_IJSC_NSA_ILi8EEEEEENS5_IJSB_NSA_ILi32EEEEEEEEENS5_IJNS5_IJS17_SH_EEESM_EEEEEEEvNS4_8identityENS4_23SM90_TMA_LOAD_MULTICASTENS1E_INS1F_ILi2ELi4ELi3EEENS4_18smem_ptr_flag_bitsILi8EEENSJ_INS5_IJS1J_SH_EEENS5_IJSH_SC_EEEEEEEvS1S_EENS_8epilogue10collective6detail29Sm90TmaWarpSpecializedAdapterINS23_15DefaultEpilogueIiNS5_IJSC_llEEES27_NS22_6thread17LinearCombinationIiLi1EiiLNS28_9ScaleType4KindE0ELNS_15FloatRoundStyleE2EiEENS1_15EpilogueDefaultEEEEEvvEEEEvNT_6ParamsE,"",@"SHT_CUDA_INFO"
	.sectionflags	@""
	.align	4


	//----- nvinfo : EIATTR_CUDA_API_VERSION
	.align		4
        /*0000*/ 	.byte	0x04, 0x37
        /*0002*/ 	.short	(.L_18 - .L_17)
.L_17:
        /*0004*/ 	.word	0x00000082


	//----- nvinfo : EIATTR_KPARAM_INFO
	.align		4
.L_18:
        /*0008*/ 	.byte	0x04, 0x17
        /*000a*/ 	.short	(.L_20 - .L_19)
.L_19:
        /*000c*/ 	.word	0x00000000
        /*0010*/ 	.short	0x0000
        /*0012*/ 	.short	0x0070
        /*0014*/ 	.byte	0x00, 0xf0, 0x01, 0x14


	//----- nvinfo : EIATTR_SPARSE_MMA_MASK
	.align		4
.L_20:
        /*0018*/ 	.byte	0x03, 0x50
        /*001a*/ 	.short	0x0004


	//----- nvinfo : EIATTR_MAXREG_COUNT
	.align		4
        /*001c*/ 	.byte	0x03, 0x1b
        /*001e*/ 	.short	0x00a8


	//----- nvinfo : EIATTR_NUM_BARRIERS
	.align		4
        /*0020*/ 	.byte	0x02, 0x4c
        /*0022*/ 	.byte	0x01
	.zero		1


	//----- nvinfo : EIATTR_MERCURY_ISA_VERSION
	.align		4
        /*0024*/ 	.byte	0x03, 0x5f
        /*0026*/ 	.short	0x0101


	//----- nvinfo : EIATTR_INT_WARP_WIDE_INSTR_OFFSETS
	.align		4
        /*0028*/ 	.byte	0x04, 0x31
        /*002a*/ 	.short	(.L_22 - .L_21)


	//   ....[0]....
.L_21:
        /*002c*/ 	.word	0x000006e0


	//   ....[1]....
        /*0030*/ 	.word	0x00000700


	//   ....[2]....
        /*0034*/ 	.word	0x00000870


	//----- nvinfo : EIATTR_COOP_GROUP_MASK_REGIDS
	.align		4
.L_22:
        /*0038*/ 	.byte	0x04, 0x29
        /*003a*/ 	.short	(.L_24 - .L_23)


	//   ....[0]....
.L_23:
        /*003c*/ 	.word	0xffffffff


	//   ....[1]....
        /*0040*/ 	.word	0xffffffff


	//   ....[2]....
        /*0044*/ 	.word	0xffffffff


	//   ....[3]....
        /*0048*/ 	.word	0xffffffff


	//   ....[4]....
        /*004c*/ 	.word	0xffffffff


	//   ....[5]....
        /*0050*/ 	.word	0xffffffff


	//----- nvinfo : EIATTR_COOP_GROUP_INSTR_OFFSETS
	.align		4
.L_24:
        /*0054*/ 	.byte	0x04, 0x28
        /*0056*/ 	.short	(.L_26 - .L_25)


	//   ....[0]....
.L_25:
        /*0058*/ 	.word	0x00000060


	//   ....[1]....
        /*005c*/ 	.word	0x00000070


	//   ....[2]....
        /*0060*/ 	.word	0x00000160


	//   ....[3]....
        /*0064*/ 	.word	0x000004c0


	//   ....[4]....
        /*0068*/ 	.word	0x000009d0


	//   ....[5]....
        /*006c*/ 	.word	0x00001700


	//----- nvinfo : EIATTR_REG_RECONFIG
	.align		4
.L_26:
        /*0070*/ 	.byte	0x01, 0x54
	.zero		2


	//----- nvinfo : EIATTR_MBARRIER_INSTR_OFFSETS
	.align		4
        /*0074*/ 	.byte	0x04, 0x39
        /*0076*/ 	.short	(.L_28 - .L_27)


	//   ....[0]....
.L_27:
        /*0078*/ 	.word	0x00000280
        /*007c*/ 	.word	0x000000ff
        /*0080*/ 	.word	0x00000000
        /*0084*/ 	.short	0x0100
        /*0086*/ 	.byte	0x08
	.zero		1


	//   ....[1]....
        /*0088*/ 	.word	0x00000290
        /*008c*/ 	.word	0x000000ff
        /*0090*/ 	.word	0x00000080
        /*0094*/ 	.short	0x0100
        /*0096*/ 	.byte	0x08
	.zero		1


	//   ....[2]....
        /*0098*/ 	.word	0x000002a0
        /*009c*/ 	.word	0x000000ff
        /*00a0*/ 	.word	0x00000008
        /*00a4*/ 	.short	0x0100
        /*00a6*/ 	.byte	0x08
	.zero		1


	//   ....[3]....
        /*00a8*/ 	.word	0x000002b0
        /*00ac*/ 	.word	0x000000ff
        /*00b0*/ 	.word	0x00000088
        /*00b4*/ 	.short	0x0100
        /*00b6*/ 	.byte	0x08
	.zero		1


	//   ....[4]....
        /*00b8*/ 	.word	0x000002c0
        /*00bc*/ 	.word	0x000000ff
        /*00c0*/ 	.word	0x00000010
        /*00c4*/ 	.short	0x0100
        /*00c6*/ 	.byte	0x08
	.zero		1


	//   ....[5]....
        /*00c8*/ 	.word	0x000002d0
        /*00cc*/ 	.word	0x000000ff
        /*00d0*/ 	.word	0x00000090
        /*00d4*/ 	.short	0x0100
        /*00d6*/ 	.byte	0x08
	.zero		1


	//   ....[6]....
        /*00d8*/ 	.word	0x000002e0
        /*00dc*/ 	.word	0x000000ff
        /*00e0*/ 	.word	0x00000018
        /*00e4*/ 	.short	0x0100
        /*00e6*/ 	.byte	0x08
	.zero		1


	//   ....[7]....
        /*00e8*/ 	.word	0x000002f0
        /*00ec*/ 	.word	0x000000ff
        /*00f0*/ 	.word	0x00000098
        /*00f4*/ 	.short	0x0100
        /*00f6*/ 	.byte	0x08
	.zero		1


	//   ....[8]....
        /*00f8*/ 	.word	0x00000300
        /*00fc*/ 	.word	0x000000ff
        /*0100*/ 	.word	0x00000020
        /*0104*/ 	.short	0x0100
        /*0106*/ 	.byte	0x08
	.zero		1


	//   ....[9]....
        /*0108*/ 	.word	0x00000310
        /*010c*/ 	.word	0x000000ff
        /*0110*/ 	.word	0x000000a0
        /*0114*/ 	.short	0x0100
        /*0116*/ 	.byte	0x08
	.zero		1


	//   ....[10]....
        /*0118*/ 	.word	0x00000320
        /*011c*/ 	.word	0x000000ff
        /*0120*/ 	.word	0x00000028
        /*0124*/ 	.short	0x0100
        /*0126*/ 	.byte	0x08
	.zero		1


	//   ....[11]....
        /*0128*/ 	.word	0x00000330
        /*012c*/ 	.word	0x000000ff
        /*0130*/ 	.word	0x000000a8
        /*0134*/ 	.short	0x0100
        /*0136*/ 	.byte	0x08
	.zero		1


	//   ....[12]....
        /*0138*/ 	.word	0x00000340
        /*013c*/ 	.word	0x000000ff
        /*0140*/ 	.word	0x00000030
        /*0144*/ 	.short	0x0100
        /*0146*/ 	.byte	0x08
	.zero		1


	//   ....[13]....
        /*0148*/ 	.word	0x00000350
        /*014c*/ 	.word	0x000000ff
        /*0150*/ 	.word	0x000000b0
        /*0154*/ 	.short	0x0100
        /*0156*/ 	.byte	0x08
	.zero		1


	//   ....[14]....
        /*0158*/ 	.word	0x00000360
        /*015c*/ 	.word	0x000000ff
        /*0160*/ 	.word	0x00000038
        /*0164*/ 	.short	0x0100
        /*0166*/ 	.byte	0x08
	.zero		1


	//   ....[15]....
        /*0168*/ 	.word	0x00000370
        /*016c*/ 	.word	0x000000ff
        /*0170*/ 	.word	0x000000b8
        /*0174*/ 	.short	0x0100
        /*0176*/ 	.byte	0x08
	.zero		1


	//   ....[16]....
        /*0178*/ 	.word	0x00000380
        /*017c*/ 	.word	0x000000ff
        /*0180*/ 	.word	0x00000040
        /*0184*/ 	.short	0x0100
        /*0186*/ 	.byte	0x08
	.zero		1


	//   ....[17]....
        /*0188*/ 	.word	0x00000390
        /*018c*/ 	.word	0x000000ff
        /*0190*/ 	.word	0x000000c0
        /*0194*/ 	.short	0x0100
        /*0196*/ 	.byte	0x08
	.zero		1


	//   ....[18]....
        /*0198*/ 	.word	0x000003a0
        /*019c*/ 	.word	0x000000ff
        /*01a0*/ 	.word	0x00000048
        /*01a4*/ 	.short	0x0100
        /*01a6*/ 	.byte	0x08
	.zero		1


	//   ....[19]....
        /*01a8*/ 	.word	0x000003b0
        /*01ac*/ 	.word	0x000000ff
        /*01b0*/ 	.word	0x000000c8
        /*01b4*/ 	.short	0x0100
        /*01b6*/ 	.byte	0x08
	.zero		1


	//   ....[20]....
        /*01b8*/ 	.word	0x000003c0
        /*01bc*/ 	.word	0x000000ff
        /*01c0*/ 	.word	0x00000050
        /*01c4*/ 	.short	0x0100
        /*01c6*/ 	.byte	0x08
	.zero		1


	//   ....[21]....
        /*01c8*/ 	.word	0x000003d0
        /*01cc*/ 	.word	0x000000ff
        /*01d0*/ 	.word	0x000000d0
        /*01d4*/ 	.short	0x0100
        /*01d6*/ 	.byte	0x08
	.zero		1


	//   ....[22]....
        /*01d8*/ 	.word	0x000003e0
        /*01dc*/ 	.word	0x000000ff
        /*01e0*/ 	.word	0x00000058
        /*01e4*/ 	.short	0x0100
        /*01e6*/ 	.byte	0x08
	.zero		1


	//   ....[23]....
        /*01e8*/ 	.word	0x000003f0
        /*01ec*/ 	.word	0x000000ff
        /*01f0*/ 	.word	0x000000d8
        /*01f4*/ 	.short	0x0100
        /*01f6*/ 	.byte	0x08
	.zero		1


	//   ....[24]....
        /*01f8*/ 	.word	0x00000400
        /*01fc*/ 	.word	0x000000ff
        /*0200*/ 	.word	0x00000060
        /*0204*/ 	.short	0x0100
        /*0206*/ 	.byte	0x08
	.zero		1


	//   ....[25]....
        /*0208*/ 	.word	0x00000410
        /*020c*/ 	.word	0x000000ff
        /*0210*/ 	.word	0x000000e0
        /*0214*/ 	.short	0x0100
        /*0216*/ 	.byte	0x08
	.zero		1


	//   ....[26]....
        /*0218*/ 	.word	0x00000420
        /*021c*/ 	.word	0x000000ff
        /*0220*/ 	.word	0x00000068
        /*0224*/ 	.short	0x0100
        /*0226*/ 	.byte	0x08
	.zero		1


	//   ....[27]....
        /*0228*/ 	.word	0x00000430
        /*022c*/ 	.word	0x000000ff
        /*0230*/ 	.word	0x000000e8
        /*0234*/ 	.short	0x0100
        /*0236*/ 	.byte	0x08
	.zero		1


	//   ....[28]....
        /*0238*/ 	.word	0x00000440
        /*023c*/ 	.word	0x000000ff
        /*0240*/ 	.word	0x00000070
        /*0244*/ 	.short	0x0100
        /*0246*/ 	.byte	0x08
	.zero		1


	//   ....[29]....
        /*0248*/ 	.word	0x00000450
        /*024c*/ 	.word	0x000000ff
        /*0250*/ 	.word	0x000000f0
        /*0254*/ 	.short	0x0100
        /*0256*/ 	.byte	0x08
	.zero		1


	//   ....[30]....
        /*0258*/ 	.word	0x00000460
        /*025c*/ 	.word	0x000000ff
        /*0260*/ 	.word	0x00000078
        /*0264*/ 	.short	0x0100
        /*0266*/ 	.byte	0x08
	.zero		1


	//   ....[31]....
        /*0268*/ 	.word	0x00000470
        /*026c*/ 	.word	0x000000ff
        /*0270*/ 	.word	0x000000f8
        /*0274*/ 	.short	0x0100
        /*0276*/ 	.byte	0x08
	.zero		1


	//   ....[32]....
        /*0278*/ 	.word	0x000008f0
        /*027c*/ 	.word	0x000000ff
        /*0280*/ 	.word	0x00000110
        /*0284*/ 	.short	0x0100
        /*0286*/ 	.byte	0x06
	.zero		1


	//   ....[33]....
        /*0288*/ 	.word	0x00000980
        /*028c*/ 	.word	0x000000ff
        /*0290*/ 	.word	0x00000118
        /*0294*/ 	.short	0x0100
        /*0296*/ 	.byte	0x06
	.zero		1


	//   ....[34]....
        /*0298*/ 	.word	0x00001a90
        /*029c*/ 	.word	0x000000ff
        /*02a0*/ 	.word	0x00000000
        /*02a4*/ 	.short	0x010a
        /*02a6*/ 	.byte	0x08
	.zero		1


	//   ....[35]....
        /*02a8*/ 	.word	0x00001af0
        /*02ac*/ 	.word	0x000000ff
        /*02b0*/ 	.word	0x00000000
        /*02b4*/ 	.short	0x010a
        /*02b6*/ 	.byte	0x08
	.zero		1


	//   ....[36]....
        /*02b8*/ 	.word	0x00001c70
        /*02bc*/ 	.word	0x0000000e
        /*02c0*/ 	.word	0x00000000
        /*02c4*/ 	.short	0x0101
        /*02c6*/ 	.byte	0x3f
	.zero		1


	//   ....[37]....
        /*02c8*/ 	.word	0x00007560
        /*02cc*/ 	.word	0x00000014
        /*02d0*/ 	.word	0x00000080
        /*02d4*/ 	.short	0x010a
        /*02d6*/ 	.byte	0x3f
	.zero		1


	//   ....[38]....
        /*02d8*/ 	.word	0x000079d0
        /*02dc*/ 	.word	0x00000007
        /*02e0*/ 	.word	0x00000118
        /*02e4*/ 	.short	0x0101
        /*02e6*/ 	.byte	0x3f
	.zero		1


	//   ....[39]....
        /*02e8*/ 	.word	0x000080f0
        /*02ec*/ 	.word	0x00000005
        /*02f0*/ 	.word	0x00000000
        /*02f4*/ 	.short	0x010a
        /*02f6*/ 	.byte	0x3f
	.zero		1


	//   ....[40]....
        /*02f8*/ 	.word	0x00008170
        /*02fc*/ 	.word	0x00000007
        /*0300*/ 	.word	0x00000000
        /*0304*/ 	.short	0x010a
        /*0306*/ 	.byte	0x3f
	.zero		1


	//   ....[41]....
        /*0308*/ 	.word	0x00008200
        /*030c*/ 	.word	0x00000006
        /*0310*/ 	.word	0x00000000
        /*0314*/ 	.short	0x010a
        /*0316*/ 	.byte	0x3f
	.zero		1


	//   ....[42]....
        /*0318*/ 	.word	0x00008290
        /*031c*/ 	.word	0x00000007
        /*0320*/ 	.word	0x00000000
        /*0324*/ 	.short	0x010a
        /*0326*/ 	.byte	0x3f
	.zero		1


	//   ....[43]....
        /*0328*/ 	.word	0x00008320
        /*032c*/ 	.word	0x00000006
        /*0330*/ 	.word	0x00000000
        /*0334*/ 	.short	0x010a
        /*0336*/ 	.byte	0x3f
	.zero		1


	//   ....[44]....
        /*0338*/ 	.word	0x000083b0
        /*033c*/ 	.word	0x00000007
        /*0340*/ 	.word	0x00000000
        /*0344*/ 	.short	0x010a
        /*0346*/ 	.byte	0x3f
	.zero		1


	//   ....[45]....
        /*0348*/ 	.word	0x00008440
        /*034c*/ 	.word	0x00000006
        /*0350*/ 	.word	0x00000000
        /*0354*/ 	.short	0x010a
        /*0356*/ 	.byte	0x3f
	.zero		1


	//   ....[46]....
        /*0358*/ 	.word	0x000084d0
        /*035c*/ 	.word	0x00000007
        /*0360*/ 	.word	0x00000000
        /*0364*/ 	.short	0x010a
        /*0366*/ 	.byte	0x3f
	.zero		1


	//   ....[47]....
        /*0368*/ 	.word	0x00008560
        /*036c*/ 	.word	0x00000006
        /*0370*/ 	.word	0x00000000
        /*0374*/ 	.short	0x010a
        /*0376*/ 	.byte	0x3f
	.zero		1


	//   ....[48]....
        /*0378*/ 	.word	0x000085f0
        /*037c*/ 	.word	0x00000007
        /*0380*/ 	.word	0x00000000
        /*0384*/ 	.short	0x010a
        /*0386*/ 	.byte	0x3f
	.zero		1


	//   ....[49]....
        /*0388*/ 	.word	0x00008680
        /*038c*/ 	.word	0x00000006
        /*0390*/ 	.word	0x00000000
        /*0394*/ 	.short	0x010a
        /*0396*/ 	.byte	0x3f
	.zero		1


	//   ....[50]....
        /*0398*/ 	.word	0x00008710
        /*039c*/ 	.word	0x00000007
        /*03a0*/ 	.word	0x00000000
        /*03a4*/ 	.short	0x010a
        /*03a6*/ 	.byte	0x3f
	.zero		1


	//   ....[51]....
        /*03a8*/ 	.word	0x000087a0
        /*03ac*/ 	.word	0x00000006
        /*03b0*/ 	.word	0x00000000
        /*03b4*/ 	.short	0x010a
        /*03b6*/ 	.byte	0x3f
	.zero		1


	//   ....[52]....
        /*03b8*/ 	.word	0x00008830
        /*03bc*/ 	.word	0x00000007
        /*03c0*/ 	.word	0x00000000
        /*03c4*/ 	.short	0x010a
        /*03c6*/ 	.byte	0x3f
	.zero		1


	//   ....[53]....
        /*03c8*/ 	.word	0x000088c0
        /*03cc*/ 	.word	0x00000006
        /*03d0*/ 	.word	0x00000000
        /*03d4*/ 	.short	0x010a
        /*03d6*/ 	.byte	0x3f
	.zero		1


	//   ....[54]....
        /*03d8*/ 	.word	0x00008950
        /*03dc*/ 	.word	0x00000003
        /*03e0*/ 	.word	0x00000000
        /*03e4*/ 	.short	0x010a
        /*03e6*/ 	.byte	0x3f
	.zero		1


	//   ....[55]....
        /*03e8*/ 	.word	0x000089c0
        /*03ec*/ 	.word	0x0000000f
        /*03f0*/ 	.word	0x00000000
        /*03f4*/ 	.short	0x010a
        /*03f6*/ 	.byte	0x3f
	.zero		1


	//   ....[56]....
        /*03f8*/ 	.word	0x00008a90
        /*03fc*/ 	.word	0x00000014
        /*0400*/ 	.word	0x00000080
        /*0404*/ 	.short	0x010a
        /*0406*/ 	.byte	0x3f
	.zero		1


	//   ....[57]....
        /*0408*/ 	.word	0x00008b60
        /*040c*/ 	.word	0x00000005
        /*0410*/ 	.word	0x00000000
        /*0414*/ 	.short	0x010a
        /*0416*/ 	.byte	0x3f
	.zero		1


	//   ....[58]....
        /*0418*/ 	.word	0x00008bb0
        /*041c*/ 	.word	0x00000007
        /*0420*/ 	.word	0x00000000
        /*0424*/ 	.short	0x010a
        /*0426*/ 	.byte	0x3f
	.zero		1


	//   ....[59]....
        /*0428*/ 	.word	0x00008c00
        /*042c*/ 	.word	0x00000006
        /*0430*/ 	.word	0x00000000
        /*0434*/ 	.short	0x010a
        /*0436*/ 	.byte	0x3f
	.zero		1


	//   ....[60]....
        /*0438*/ 	.word	0x00008c50
        /*043c*/ 	.word	0x00000007
        /*0440*/ 	.word	0x00000000
        /*0444*/ 	.short	0x010a
        /*0446*/ 	.byte	0x3f
	.zero		1


	//   ....[61]....
        /*0448*/ 	.word	0x00008ca0
        /*044c*/ 	.word	0x00000006
        /*0450*/ 	.word	0x00000000
        /*0454*/ 	.short	0x010a
        /*0456*/ 	.byte	0x3f
	.zero		1


	//   ....[62]....
        /*0458*/ 	.word	0x00008cf0
        /*045c*/ 	.word	0x00000007
        /*0460*/ 	.word	0x00000000
        /*0464*/ 	.short	0x010a
        /*0466*/ 	.byte	0x3f
	.zero		1


	//   ....[63]....
        /*0468*/ 	.word	0x00008d40
        /*046c*/ 	.word	0x00000006
        /*0470*/ 	.word	0x00000000
        /*0474*/ 	.short	0x010a
        /*0476*/ 	.byte	0x3f
	.zero		1


	//   ....[64]....
        /*0478*/ 	.word	0x00008d90
        /*047c*/ 	.word	0x00000007
        /*0480*/ 	.word	0x00000000
        /*0484*/ 	.short	0x010a
        /*0486*/ 	.byte	0x3f
	.zero		1


	//   ....[65]....
        /*0488*/ 	.word	0x00008de0
        /*048c*/ 	.word	0x00000006
        /*0490*/ 	.word	0x00000000
        /*0494*/ 	.short	0x010a
        /*0496*/ 	.byte	0x3f
	.zero		1


	//   ....[66]....
        /*0498*/ 	.word	0x00008e30
        /*049c*/ 	.word	0x00000007
        /*04a0*/ 	.word	0x00000000
        /*04a4*/ 	.short	0x010a
        /*04a6*/ 	.byte	0x3f
	.zero		1


	//   ....[67]....
        /*04a8*/ 	.word	0x00008e80
        /*04ac*/ 	.word	0x00000006
        /*04b0*/ 	.word	0x00000000
        /*04b4*/ 	.short	0x010a
        /*04b6*/ 	.byte	0x3f
	.zero		1


	//   ....[68]....
        /*04b8*/ 	.word	0x00008ed0
        /*04bc*/ 	.word	0x00000007
        /*04c0*/ 	.word	0x00000000
        /*04c4*/ 	.short	0x010a
        /*04c6*/ 	.byte	0x3f
	.zero		1


	//   ....[69]....
        /*04c8*/ 	.word	0x00008f20
        /*04cc*/ 	.word	0x00000006
        /*04d0*/ 	.word	0x00000000
        /*04d4*/ 	.short	0x010a
        /*04d6*/ 	.byte	0x3f
	.zero		1


	//   ....[70]....
        /*04d8*/ 	.word	0x00008f70
        /*04dc*/ 	.word	0x00000007
        /*04e0*/ 	.word	0x00000000
        /*04e4*/ 	.short	0x010a
        /*04e6*/ 	.byte	0x3f
	.zero		1


	//   ....[71]....
        /*04e8*/ 	.word	0x00008fc0
        /*04ec*/ 	.word	0x00000006
        /*04f0*/ 	.word	0x00000000
        /*04f4*/ 	.short	0x010a
        /*04f6*/ 	.byte	0x3f
	.zero		1


	//----- nvinfo : EIATTR_NUM_MBARRIERS
	.align		4
.L_28:
        /*04f8*/ 	.byte	0x03, 0x38
        /*04fa*/ 	.short	0x0022


	//----- nvinfo : EIATTR_EXIT_INSTR_OFFSETS
	.align		4
        /*04fc*/ 	.byte	0x04, 0x1c
        /*04fe*/ 	.short	(.L_30 - .L_29)


	//   ....[0]....
.L_29:
        /*0500*/ 	.word	0x00000bc0


	//   ....[1]....
        /*0504*/ 	.word	0x000013b0


	//   ....[2]....
        /*0508*/ 	.word	0x00006cc0


	//   ....[3]....
        /*050c*/ 	.word	0x00007220


	//   ....[4]....
        /*0510*/ 	.word	0x000089a0


	//----- nvinfo : EIATTR_MAX_THREADS
	.align		4
.L_30:
        /*0514*/ 	.byte	0x04, 0x05
        /*0516*/ 	.short	(.L_32 - .L_31)
.L_31:
        /*0518*/ 	.word	0x00000180
        /*051c*/ 	.word	0x00000001
        /*0520*/ 	.word	0x00000001


	//----- nvinfo : EIATTR_CRS_STACK_SIZE
	.align		4
.L_32:
        /*0524*/ 	.byte	0x04, 0x1e
        /*0526*/ 	.short	(.L_34 - .L_33)
.L_33:
        /*0528*/ 	.word	0x00000000


	//----- nvinfo : EIATTR_CBANK_PARAM_SIZE
	.align		4
.L_34:
        /*052c*/ 	.byte	0x03, 0x19
        /*052e*/ 	.short	0x0570


	//----- nvinfo : EIATTR_PARAM_CBANK
	.align		4
        /*0530*/ 	.byte	0x04, 0x0a
        /*0532*/ 	.short	(.L_36 - .L_35)
	.align		4
.L_35:
        /*0534*/ 	.word	index@(.nv.constant0._ZN7cutlass13device_kernelINS_4gemm6kernel13GemmUniversalIN4cute5tupleIJiiiiEEENS1_10collective13CollectiveMmaINS1_40MainloopSm90TmaGmmaWarpSpecializedSparseILi16ENS5_IJNS4_1CILi2EEENSA_ILi1EEESC_EEENS1_35KernelTmaWarpSpecializedCooperativeEEENS5_IJNSA_ILi256EEENSA_ILi64EEESH_EEEaNS5_IJNS4_6LayoutINS5_IJiNS5_IJSB_iEEEiEEENS5_IJlNS5_IJSC_SB_EEElEEEEENSJ_INS5_IJNS5_IJSH_iEEESP_iEEENS5_IJNS5_IJSH_NSA_ILi4096EEEEEENS5_IJSC_lEEElEEEEEEEEaNS5_IJlSC_lEEENS4_8TiledMMAINS4_8MMA_AtomIJNS4_4SM904GMMA6SPARSE27GMMA_64x64x64_S32S8S8_SS_TNILNS11_9SparseSelE0EEEEEENSJ_ISD_NS5_IJSC_NSA_ILi0EEES17_EEEEENS5_IJNS4_10UnderscoreES1A_S1A_EEEEENS4_13SM90_TMA_LOADENS4_14ComposedLayoutINS4_7SwizzleILi1ELi4ELi3EEENS4_25smem_sparse_ptr_flag_bitsILi2ELi8EEENSJ_INS5_IJNS5_IJSC_NSA_ILi8EEEEEENS5_IJSB_NSA_ILi32EEEEEEEEENS5_IJNS5_IJS17_SH_EEESM_EEEEEEEvNS4_8identityENS4_23SM90_TMA_LOAD_MULTICASTENS1E_INS1F_ILi2ELi4ELi3EEENS4_18smem_ptr_flag_bitsILi8EEENSJ_INS5_IJS1J_SH_EEENS5_IJSH_SC_EEEEEEEvS1S_EENS_8epilogue10collective6detail29Sm90TmaWarpSpecializedAdapterINS23_15DefaultEpilogueIiNS5_IJSC_llEEES27_NS22_6thread17LinearCombinationIiLi1EiiLNS28_9ScaleType4KindE0ELNS_15FloatRoundStyleE2EiEENS1_15EpilogueDefaultEEEEEvvEEEEvNT_6ParamsE)
        /*0538*/ 	.short	0x0210
        /*053a*/ 	.short	0x0570


	//----- nvinfo : EIATTR_SW_WAR
	.align		4
.L_36:
        /*053c*/ 	.byte	0x04, 0x36
        /*053e*/ 	.short	(.L_38 - .L_37)
.L_37:
        /*0540*/ 	.word	0x00000008
.L_38:


//--------------------- .nv.callgraph             --------------------------
	.section	.nv.callgraph,"",@"SHT_CUDA_CALLGRAPH"
	.align	4
	.sectionentsize	8
	.align		4
        /*0000*/ 	.word	0x00000000
	.align		4
        /*0004*/ 	.word	0xffffffff
	.align		4
        /*0008*/ 	.word	0x00000000
	.align		4
        /*000c*/ 	.word	0xfffffffe
	.align		4
        /*0010*/ 	.word	0x00000000
	.align		4
        /*0014*/ 	.word	0xfffffffd
	.align		4
        /*0018*/ 	.word	0x00000000
	.align		4
        /*001c*/ 	.word	0xfffffffc


//--------------------- .nv.constant4             --------------------------
	.section	.nv.constant4,"a",@progbits
	.align	8
	.align		8
.nv.constant4:
        /*0000*/ 	.dword	_ZN39_INTERNAL_d02ee327_4_k_cu_cd0f10fb_27894cuda3std3__45__cpo5beginE
	.align		8
        /*0008*/ 	.dword	_ZN39_INTERNAL_d02ee327_4_k_cu_cd0f10fb_27894cuda3std3__45__cpo3endE
	.align		8
        /*0010*/ 	.dword	_ZN39_INTERNAL_d02ee327_4_k_cu_cd0f10fb_27894cuda3std3__45__cpo6cbeginE
	.align		8
        /*0018*/ 	.dword	_ZN39_INTERNAL_d02ee327_4_k_cu_cd0f10fb_27894cuda3std3__45__cpo4cendE
	.align		8
        /*0020*/ 	.dword	_ZN39_INTERNAL_d02ee327_4_k_cu_cd0f10fb_27894cuda3std3__441_GLOBAL__N__d02ee327_4_k_cu_cd0f10fb_27896ignoreE
	.align		8
        /*0028*/ 	.dword	_ZN39_INTERNAL_d02ee327_4_k_cu_cd0f10fb_27894cuda3std3__419piecewise_constructE
	.align		8
        /*0030*/ 	.dword	_ZN39_INTERNAL_d02ee327_4_k_cu_cd0f10fb_27894cuda3std3__48in_placeE
	.align		8
        /*0038*/ 	.dword	_ZN39_INTERNAL_d02ee327_4_k_cu_cd0f10fb_27894cuda3std6ranges3__45__cpo4swapE
	.align		8
        /*0040*/ 	.dword	_ZN39_INTERNAL_d02ee327_4_k_cu_cd0f10fb_27894cuda3std6ranges3__45__cpo9iter_moveE
	.align		8
        /*0048*/ 	.dword	_ZN39_INTERNAL_d02ee327_4_k_cu_cd0f10fb_27894cute7productE
	.align		8
        /*0050*/ 	.dword	_ZN39_INTERNAL_d02ee327_4_k_cu_cd0f10fb_27894cute1_E


//--------------------- .text._ZN7cutlass13device_kernelINS_4gemm6kernel13GemmUniversalIN4cute5tupleIJiiiiEEENS1_10collective13CollectiveMmaINS1_40MainloopSm90TmaGmmaWarpSpecializedSparseILi16ENS5_IJNS4_1CILi2EEENSA_ILi1EEESC_EEENS1_35KernelTmaWarpSpecializedCooperativeEEENS5_IJNSA_ILi256EEENSA_ILi64EEESH_EEEaNS5_IJNS4_6LayoutINS5_IJiNS5_IJSB_iEEEiEEENS5_IJlNS5_IJSC_SB_EEElEEEEENSJ_INS5_IJNS5_IJSH_iEEESP_iEEENS5_IJNS5_IJSH_NSA_ILi4096EEEEEENS5_IJSC_lEEElEEEEEEEEaNS5_IJlSC_lEEENS4_8TiledMMAINS4_8MMA_AtomIJNS4_4SM904GMMA6SPARSE27GMMA_64x64x64_S32S8S8_SS_TNILNS11_9SparseSelE0EEEEEENSJ_ISD_NS5_IJSC_NSA_ILi0EEES17_EEEEENS5_IJNS4_10UnderscoreES1A_S1A_EEEEENS4_13SM90_TMA_LOADENS4_14ComposedLayoutINS4_7SwizzleILi1ELi4ELi3EEENS4_25smem_sparse_ptr_flag_bitsILi2ELi8EEENSJ_INS5_IJNS5_IJSC_NSA_ILi8EEEEEENS5_IJSB_NSA_ILi32EEEEEEEEENS5_IJNS5_IJS17_SH_EEESM_EEEEEEEvNS4_8identityENS4_23SM90_TMA_LOAD_MULTICASTENS1E_INS1F_ILi2ELi4ELi3EEENS4_18smem_ptr_flag_bitsILi8EEENSJ_INS5_IJS1J_SH_EEENS5_IJSH_SC_EEEEEEEvS1S_EENS_8epilogue10collective6detail29Sm90TmaWarpSpecializedAdapterINS23_15DefaultEpilogueIiNS5_IJSC_llEEES27_NS22_6thread17LinearCombinationIiLi1EiiLNS28_9ScaleType4KindE0ELNS_15FloatRoundStyleE2EiEENS1_15EpilogueDefaultEEEEEvvEEEEvNT_6ParamsE --------------------------
	.section	.text._ZN7cutlass13device_kernelINS_4gemm6kernel13GemmUniversalIN4cute5tupleIJiiiiEEENS1_10collective13CollectiveMmaINS1_40MainloopSm90TmaGmmaWarpSpecializedSparseILi16ENS5_IJNS4_1CILi2EEENSA_ILi1EEESC_EEENS1_35KernelTmaWarpSpecializedCooperativeEEENS5_IJNSA_ILi256EEENSA_ILi64EEESH_EEEaNS5_IJNS4_6LayoutINS5_IJiNS5_IJSB_iEEEiEEENS5_IJlNS5_IJSC_SB_EEElEEEEENSJ_INS5_IJNS5_IJSH_iEEESP_iEEENS5_IJNS5_IJSH_NSA_ILi4096EEEEEENS5_IJSC_lEEElEEEEEEEEaNS5_IJlSC_lEEENS4_8TiledMMAINS4_8MMA_AtomIJNS4_4SM904GMMA6SPARSE27GMMA_64x64x64_S32S8S8_SS_TNILNS11_9SparseSelE0EEEEEENSJ_ISD_NS5_IJSC_NSA_ILi0EEES17_EEEEENS5_IJNS4_10UnderscoreES1A_S1A_EEEEENS4_13SM90_TMA_LOADENS4_14ComposedLayoutINS4_7SwizzleILi1ELi4ELi3EEENS4_25smem_sparse_ptr_flag_bitsILi2ELi8EEENSJ_INS5_IJNS5_IJSC_NSA_ILi8EEEEEENS5_IJSB_NSA_ILi32EEEEEEEEENS5_IJNS5_IJS17_SH_EEESM_EEEEEEEvNS4_8identityENS4_23SM90_TMA_LOAD_MULTICASTENS1E_INS1F_ILi2ELi4ELi3EEENS4_18smem_ptr_flag_bitsILi8EEENSJ_INS5_IJS1J_SH_EEENS5_IJSH_SC_EEEEEEEvS1S_EENS_8epilogue10collective6detail29Sm90TmaWarpSpecializedAdapterINS23_15DefaultEpilogueIiNS5_IJSC_llEEES27_NS22_6thread17LinearCombinationIiLi1EiiLNS28_9ScaleType4KindE0ELNS_15FloatRoundStyleE2EiEENS1_15EpilogueDefaultEEEEEvvEEEEvNT_6ParamsE,"ax",@progbits
	.align	128
.text._ZN7cutlass13device_kernelINS_4gemm6kernel13GemmUniversalIN4cute5tupleIJiiiiEEENS1_10collective13CollectiveMmaINS1_40MainloopSm90TmaGmmaWarpSpecializedSparseILi16ENS5_IJNS4_1CILi2EEENSA_ILi1EEESC_EEENS1_35KernelTmaWarpSpecializedCooperativeEEENS5_IJNSA_ILi256EEENSA_ILi64EEESH_EEEaNS5_IJNS4_6LayoutINS5_IJiNS5_IJSB_iEEEiEEENS5_IJlNS5_IJSC_SB_EEElEEEEENSJ_INS5_IJNS5_IJSH_iEEESP_iEEENS5_IJNS5_IJSH_NSA_ILi4096EEEEEENS5_IJSC_lEEElEEEEEEEEaNS5_IJlSC_lEEENS4_8TiledMMAINS4_8MMA_AtomIJNS4_4SM904GMMA6SPARSE27GMMA_64x64x64_S32S8S8_SS_TNILNS11_9SparseSelE0EEEEEENSJ_ISD_NS5_IJSC_NSA_ILi0EEES17_EEEEENS5_IJNS4_10UnderscoreES1A_S1A_EEEEENS4_13SM90_TMA_LOADENS4_14ComposedLayoutINS4_7SwizzleILi1ELi4ELi3EEENS4_25smem_sparse_ptr_flag_bitsILi2ELi8EEENSJ_INS5_IJNS5_IJSC_NSA_ILi8EEEEEENS5_IJSB_NSA_ILi32EEEEEEEEENS5_IJNS5_IJS17_SH_EEESM_EEEEEEEvNS4_8identityENS4_23SM90_TMA_LOAD_MULTICASTENS1E_INS1F_ILi2ELi4ELi3EEENS4_18smem_ptr_flag_bitsILi8EEENSJ_INS5_IJS1J_SH_EEENS5_IJSH_SC_EEEEEEEvS1S_EENS_8epilogue10collective6detail29Sm90TmaWarpSpecializedAdapterINS23_15DefaultEpilogueIiNS5_IJSC_llEEES27_NS22_6thread17LinearCombinationIiLi1EiiLNS28_9ScaleType4KindE0ELNS_15FloatRoundStyleE2EiEENS1_15EpilogueDefaultEEEEEvvEEEEvNT_6ParamsE:
        .type           _ZN7cutlass13device_kernelINS_4gemm6kernel13GemmUniversalIN4cute5tupleIJiiiiEEENS1_10collective13CollectiveMmaINS1_40MainloopSm90TmaGmmaWarpSpecializedSparseILi16ENS5_IJNS4_1CILi2EEENSA_ILi1EEESC_EEENS1_35KernelTmaWarpSpecializedCooperativeEEENS5_IJNSA_ILi256EEENSA_ILi64EEESH_EEEaNS5_IJNS4_6LayoutINS5_IJiNS5_IJSB_iEEEiEEENS5_IJlNS5_IJSC_SB_EEElEEEEENSJ_INS5_IJNS5_IJSH_iEEESP_iEEENS5_IJNS5_IJSH_NSA_ILi4096EEEEEENS5_IJSC_lEEElEEEEEEEEaNS5_IJlSC_lEEENS4_8TiledMMAINS4_8MMA_AtomIJNS4_4SM904GMMA6SPARSE27GMMA_64x64x64_S32S8S8_SS_TNILNS11_9SparseSelE0EEEEEENSJ_ISD_NS5_IJSC_NSA_ILi0EEES17_EEEEENS5_IJNS4_10UnderscoreES1A_S1A_EEEEENS4_13SM90_TMA_LOADENS4_14ComposedLayoutINS4_7SwizzleILi1ELi4ELi3EEENS4_25smem_sparse_ptr_flag_bitsILi2ELi8EEENSJ_INS5_IJNS5_IJSC_NSA_ILi8EEEEEENS5_IJSB_NSA_ILi32EEEEEEEEENS5_IJNS5_IJS17_SH_EEESM_EEEEEEEvNS4_8identityENS4_23SM90_TMA_LOAD_MULTICASTENS1E_INS1F_ILi2ELi4ELi3EEENS4_18smem_ptr_flag_bitsILi8EEENSJ_INS5_IJS1J_SH_EEENS5_IJSH_SC_EEEEEEEvS1S_EENS_8epilogue10collective6detail29Sm90TmaWarpSpecializedAdapterINS23_15DefaultEpilogueIiNS5_IJSC_llEEES27_NS22_6thread17LinearCombinationIiLi1EiiLNS28_9ScaleType4KindE0ELNS_15FloatRoundStyleE2EiEENS1_15EpilogueDefaultEEEEEvvEEEEvNT_6ParamsE,@function
        .size           _ZN7cutlass13device_kernelINS_4gemm6kernel13GemmUniversalIN4cute5tupleIJiiiiEEENS1_10collective13CollectiveMmaINS1_40MainloopSm90TmaGmmaWarpSpecializedSparseILi16ENS5_IJNS4_1CILi2EEENSA_ILi1EEESC_EEENS1_35KernelTmaWarpSpecializedCooperativeEEENS5_IJNSA_ILi256EEENSA_ILi64EEESH_EEEaNS5_IJNS4_6LayoutINS5_IJiNS5_IJSB_iEEEiEEENS5_IJlNS5_IJSC_SB_EEElEEEEENSJ_INS5_IJNS5_IJSH_iEEESP_iEEENS5_IJNS5_IJSH_NSA_ILi4096EEEEEENS5_IJSC_lEEElEEEEEEEEaNS5_IJlSC_lEEENS4_8TiledMMAINS4_8MMA_AtomIJNS4_4SM904GMMA6SPARSE27GMMA_64x64x64_S32S8S8_SS_TNILNS11_9SparseSelE0EEEEEENSJ_ISD_NS5_IJSC_NSA_ILi0EEES17_EEEEENS5_IJNS4_10UnderscoreES1A_S1A_EEEEENS4_13SM90_TMA_LOADENS4_14ComposedLayoutINS4_7SwizzleILi1ELi4ELi3EEENS4_25smem_sparse_ptr_flag_bitsILi2ELi8EEENSJ_INS5_IJNS5_IJSC_NSA_ILi8EEEEEENS5_IJSB_NSA_ILi32EEEEEEEEENS5_IJNS5_IJS17_SH_EEESM_EEEEEEEvNS4_8identityENS4_23SM90_TMA_LOAD_MULTICASTENS1E_INS1F_ILi2ELi4ELi3EEENS4_18smem_ptr_flag_bitsILi8EEENSJ_INS5_IJS1J_SH_EEENS5_IJSH_SC_EEEEEEEvS1S_EENS_8epilogue10collective6detail29Sm90TmaWarpSpecializedAdapterINS23_15DefaultEpilogueIiNS5_IJSC_llEEES27_NS22_6thread17LinearCombinationIiLi1EiiLNS28_9ScaleType4KindE0ELNS_15FloatRoundStyleE2EiEENS1_15EpilogueDefaultEEEEEvvEEEEvNT_6ParamsE,(.L_x_205 - _ZN7cutlass13device_kernelINS_4gemm6kernel13GemmUniversalIN4cute5tupleIJiiiiEEENS1_10collective13CollectiveMmaINS1_40MainloopSm90TmaGmmaWarpSpecializedSparseILi16ENS5_IJNS4_1CILi2EEENSA_ILi1EEESC_EEENS1_35KernelTmaWarpSpecializedCooperativeEEENS5_IJNSA_ILi256EEENSA_ILi64EEESH_EEEaNS5_IJNS4_6LayoutINS5_IJiNS5_IJSB_iEEEiEEENS5_IJlNS5_IJSC_SB_EEElEEEEENSJ_INS5_IJNS5_IJSH_iEEESP_iEEENS5_IJNS5_IJSH_NSA_ILi4096EEEEEENS5_IJSC_lEEElEEEEEEEEaNS5_IJlSC_lEEENS4_8TiledMMAINS4_8MMA_AtomIJNS4_4SM904GMMA6SPARSE27GMMA_64x64x64_S32S8S8_SS_TNILNS11_9SparseSelE0EEEEEENSJ_ISD_NS5_IJSC_NSA_ILi0EEES17_EEEEENS5_IJNS4_10UnderscoreES1A_S1A_EEEEENS4_13SM90_TMA_LOADENS4_14ComposedLayoutINS4_7SwizzleILi1ELi4ELi3EEENS4_25smem_sparse_ptr_flag_bitsILi2ELi8EEENSJ_INS5_IJNS5_IJSC_NSA_ILi8EEEEEENS5_IJSB_NSA_ILi32EEEEEEEEENS5_IJNS5_IJS17_SH_EEESM_EEEEEEEvNS4_8identityENS4_23SM90_TMA_LOAD_MULTICASTENS1E_INS1F_ILi2ELi4ELi3EEENS4_18smem_ptr_flag_bitsILi8EEENSJ_INS5_IJS1J_SH_EEENS5_IJSH_SC_EEEEEEEvS1S_EENS_8epilogue10collective6detail29Sm90TmaWarpSpecializedAdapterINS23_15DefaultEpilogueIiNS5_IJSC_llEEES27_NS22_6thread17LinearCombinationIiLi1EiiLNS28_9ScaleType4KindE0ELNS_15FloatRoundStyleE2EiEENS1_15EpilogueDefaultEEEEEvvEEEEvNT_6ParamsE)
        .other          _ZN7cutlass13device_kernelINS_4gemm6kernel13GemmUniversalIN4cute5tupleIJiiiiEEENS1_10collective13CollectiveMmaINS1_40MainloopSm90TmaGmmaWarpSpecializedSparseILi16ENS5_IJNS4_1CILi2EEENSA_ILi1EEESC_EEENS1_35KernelTmaWarpSpecializedCooperativeEEENS5_IJNSA_ILi256EEENSA_ILi64EEESH_EEEaNS5_IJNS4_6LayoutINS5_IJiNS5_IJSB_iEEEiEEENS5_IJlNS5_IJSC_SB_EEElEEEEENSJ_INS5_IJNS5_IJSH_iEEESP_iEEENS5_IJNS5_IJSH_NSA_ILi4096EEEEEENS5_IJSC_lEEElEEEEEEEEaNS5_IJlSC_lEEENS4_8TiledMMAINS4_8MMA_AtomIJNS4_4SM904GMMA6SPARSE27GMMA_64x64x64_S32S8S8_SS_TNILNS11_9SparseSelE0EEEEEENSJ_ISD_NS5_IJSC_NSA_ILi0EEES17_EEEEENS5_IJNS4_10UnderscoreES1A_S1A_EEEEENS4_13SM90_TMA_LOADENS4_14ComposedLayoutINS4_7SwizzleILi1ELi4ELi3EEENS4_25smem_sparse_ptr_flag_bitsILi2ELi8EEENSJ_INS5_IJNS5_IJSC_NSA_ILi8EEEEEENS5_IJSB_NSA_ILi32EEEEEEEEENS5_IJNS5_IJS17_SH_EEESM_EEEEEEEvNS4_8identityENS4_23SM90_TMA_LOAD_MULTICASTENS1E_INS1F_ILi2ELi4ELi3EEENS4_18smem_ptr_flag_bitsILi8EEENSJ_INS5_IJS1J_SH_EEENS5_IJSH_SC_EEEEEEEvS1S_EENS_8epilogue10collective6detail29Sm90TmaWarpSpecializedAdapterINS23_15DefaultEpilogueIiNS5_IJSC_llEEES27_NS22_6thread17LinearCombinationIiLi1EiiLNS28_9ScaleType4KindE0ELNS_15FloatRoundStyleE2EiEENS1_15EpilogueDefaultEEEEEvvEEEEvNT_6ParamsE,@"STO_CUDA_ENTRY STV_DEFAULT"
_ZN7cutlass13device_kernelINS_4gemm6kernel13GemmUniversalIN4cute5tupleIJiiiiEEENS1_10collective13CollectiveMmaINS1_40MainloopSm90TmaGmmaWarpSpecializedSparseILi16ENS5_IJNS4_1CILi2EEENSA_ILi1EEESC_EEENS1_35KernelTmaWarpSpecializedCooperativeEEENS5_IJNSA_ILi256EEENSA_ILi64EEESH_EEEaNS5_IJNS4_6LayoutINS5_IJiNS5_IJSB_iEEEiEEENS5_IJlNS5_IJSC_SB_EEElEEEEENSJ_INS5_IJNS5_IJSH_iEEESP_iEEENS5_IJNS5_IJSH_NSA_ILi4096EEEEEENS5_IJSC_lEEElEEEEEEEEaNS5_IJlSC_lEEENS4_8TiledMMAINS4_8MMA_AtomIJNS4_4SM904GMMA6SPARSE27GMMA_64x64x64_S32S8S8_SS_TNILNS11_9SparseSelE0EEEEEENSJ_ISD_NS5_IJSC_NSA_ILi0EEES17_EEEEENS5_IJNS4_10UnderscoreES1A_S1A_EEEEENS4_13SM90_TMA_LOADENS4_14ComposedLayoutINS4_7SwizzleILi1ELi4ELi3EEENS4_25smem_sparse_ptr_flag_bitsILi2ELi8EEENSJ_INS5_IJNS5_IJSC_NSA_ILi8EEEEEENS5_IJSB_NSA_ILi32EEEEEEEEENS5_IJNS5_IJS17_SH_EEESM_EEEEEEEvNS4_8identityENS4_23SM90_TMA_LOAD_MULTICASTENS1E_INS1F_ILi2ELi4ELi3EEENS4_18smem_ptr_flag_bitsILi8EEENSJ_INS5_IJS1J_SH_EEENS5_IJSH_SC_EEEEEEEvS1S_EENS_8epilogue10collective6detail29Sm90TmaWarpSpecializedAdapterINS23_15DefaultEpilogueIiNS5_IJSC_llEEES27_NS22_6thread17LinearCombinationIiLi1EiiLNS28_9ScaleType4KindE0ELNS_15FloatRoundStyleE2EiEENS1_15EpilogueDefaultEEEEEvvEEEEvNT_6ParamsE:
[----:B------:R-:W-:Y:S01]  /*0000*/  LDC R1, c[0x0][0x28] ;  /* 0x00000a00ff017b82 */ /* 0x000fe20000000800 */
[----:B------:R-:W0:Y:S01]  /*0010*/  S2R R145, SR_TID.X ;  /* 0x0000000000917919 */ /* 0x000e220000002100 */
[----:B------:R-:W-:Y:S01]  /*0020*/  ELECT P0, URZ, PT ;  /* 0x00000000003f782f */ /* 0x000fe20003800000 */
[----:B------:R-:W-:Y:S01]  /*0030*/  BSSY B0, `(.L_x_0) ;  /* 0x0000012000007945 */ /* 0x000fe20003800000 */
[--C-:B0-----:R-:W-:Y:S02]  /*0040*/  SHF.R.U32.HI R0, RZ, 0x5, R145.reuse ;  /* 0x00000005ff007819 */ /* 0x101fe40000011691 */
[----:B------:R-:W-:-:S03]  /*0050*/  SHF.R.U32.HI R13, RZ, 0x7, R145 ;  /* 0x00000007ff0d7819 */ /* 0x000fc60000011691 */
[----:B------:R-:W0:Y:S04]  /*0060*/  SHFL.IDX PT, R6, R0, RZ, 0x1f ;  /* 0x00001fff00067589 */ /* 0x000e2800000e0000 */
[----:B------:R1:W2:Y:S01]  /*0070*/  SHFL.IDX PT, R2, R13, RZ, 0x1f ;  /* 0x00001fff0d027589 */ /* 0x0002a200000e0000 */
[----:B0-----:R-:W-:-:S13]  /*0080*/  ISETP.NE.OR P0, PT, R6, RZ, !P0 ;  /* 0x000000ff0600720c */ /* 0x001fda0004705670 */
[----:B-12---:R-:W-:Y:S05]  /*0090*/  @P0 BRA `(.L_x_1) ;  /* 0x00000000002c0947 */ /* 0x006fea0003800000 */
[----:B------:R-:W-:Y:S02]  /*00a0*/  ULDC.64 UR4, c[0x0][0x198] ;  /* 0x0000660000047ab9 */ /* 0x000fe40000000a00 */
[----:B------:R-:W-:Y:S02]  /*00b0*/  UIADD3 UR6, UP0, UR4, 0xf0, URZ ;  /* 0x000000f004067890 */ /* 0x000fe4000ff1e03f */
[----:B------:R-:W-:Y:S02]  /*00c0*/  UIADD3 UR8, UP1, UR4, 0x1f0, URZ ;  /* 0x000001f004087890 */ /* 0x000fe4000ff3e03f */
[----:B------:R-:W-:Y:S02]  /*00d0*/  UIADD3 UR4, UP2, UR4, 0x2f0, URZ ;  /* 0x000002f004047890 */ /* 0x000fe4000ff5e03f */
[----:B------:R-:W-:Y:S02]  /*00e0*/  UIADD3.X UR7, URZ, UR5, URZ, UP0, !UPT ;  /* 0x000000053f077290 */ /* 0x000fe400087fe43f */
[----:B------:R-:W-:-:S02]  /*00f0*/  UIADD3.X UR9, URZ, UR5, URZ, UP1, !UPT ;  /* 0x000000053f097290 */ /* 0x000fc40008ffe43f */
[----:B------:R-:W-:-:S05]  /*0100*/  UIADD3.X UR5, URZ, UR5, URZ, UP2, !UPT ;  /* 0x000000053f057290 */ /* 0x000fca00097fe43f */
[----:B------:R0:W-:Y:S02]  /*0110*/  UTMACCTL.PF [UR6] ;  /* 0x00000000060079b9 */ /* 0x0001e40008040000 */
[----:B------:R0:W-:Y:S02]  /*0120*/  UTMACCTL.PF [UR8] ;  /* 0x00000000080079b9 */ /* 0x0001e40008040000 */
[----:B------:R0:W-:Y:S02]  /*0130*/  UTMACCTL.PF [UR4] ;  /* 0x00000000040079b9 */ /* 0x0001e40008040000 */
[----:B0-----:R-:W-:Y:S01]  /*0140*/  NOP ;  /* 0x0000000000007918 */ /* 0x001fe20000000000 */
.L_x_1:
[----:B------:R-:W-:Y:S05]  /*0150*/  BSYNC B0 ;  /* 0x0000000000007941 */ /* 0x000fea0003800000 */
.L_x_0:
[----:B------:R-:W0:Y:S02]  /*0160*/  SHFL.IDX PT, R3, R0, RZ, 0x1f ;  /* 0x00001fff00037589 */ /* 0x000e2400000e0000 */
[----:B0-----:R-:W-:-:S13]  /*0170*/  ISETP.NE.AND P0, PT, R3, RZ, PT ;  /* 0x000000ff0300720c */ /* 0x001fda0003f05270 */
[----:B------:R-:W-:Y:S05]  /*0180*/  @P0 BRA `(.L_x_2) ;  /* 0x0000000000c40947 */ /* 0x000fea0003800000 */
[----:B------:R-:W-:Y:S01]  /*0190*/  ELECT P0, URZ, PT ;  /* 0x00000000003f782f */ /* 0x000fe20003800000 */
[----:B------:R-:W-:-:S12]  /*01a0*/  BSSY B0, `(.L_x_2) ;  /* 0x000002f000007945 */ /* 0x000fd80003800000 */
[----:B------:R-:W-:Y:S05]  /*01b0*/  @!P0 BRA `(.L_x_3) ;  /* 0x0000000000b48947 */ /* 0x000fea0003800000 */
[----:B------:R-:W0:Y:S01]  /*01c0*/  S2UR UR8, SR_CgaCtaId ;  /* 0x00000000000879c3 */ /* 0x000e220000008800 */
[----:B------:R-:W-:Y:S01]  /*01d0*/  UMOV UR4, 0x400 ;  /* 0x0000040000047882 */ /* 0x000fe20000000000 */
[----:B------:R-:W-:Y:S01]  /*01e0*/  UMOV UR5, 0x1 ;  /* 0x0000000100057882 */ /* 0x000fe20000000000 */
[----:B------:R-:W-:Y:S02]  /*01f0*/  UMOV UR6, 0x4 ;  /* 0x0000000400067882 */ /* 0x000fe40000000000 */
[----:B------:R-:W-:-:S04]  /*0200*/  UIADD3 UR6, -UR6, 0x100000, URZ ;  /* 0x0010000006067890 */ /* 0x000fc8000fffe13f */
[----:B------:R-:W-:Y:S02]  /*0210*/  USHF.L.U32 UR7, UR6, 0xb, URZ ;  /* 0x0000000b06077899 */ /* 0x000fe4000800063f */
[----:B------:R-:W-:Y:S02]  /*0220*/  USHF.L.U32 UR6, UR6, 0x1, URZ ;  /* 0x0000000106067899 */ /* 0x000fe4000800063f */
[----:B0-----:R-:W-:Y:S02]  /*0230*/  ULEA UR8, UR8, UR4, 0x18 ;  /* 0x0000000408087291 */ /* 0x001fe4000f8ec03f */
[----:B------:R-:W-:-:S04]  /*0240*/  UIADD3 UR4, -UR5, 0x100000, URZ ;  /* 0x0010000005047890 */ /* 0x000fc8000fffe13f */
[----:B------:R-:W-:Y:S02]  /*0250*/  USHF.L.U32 UR5, UR4, 0xb, URZ ;  /* 0x0000000b04057899 */ /* 0x000fe4000800063f */
[----:B------:R-:W-:Y:S01]  /*0260*/  USHF.L.U32 UR4, UR4, 0x1, URZ ;  /* 0x0000000104047899 */ /* 0x000fe2000800063f */
[----:B------:R-:W0:Y:S11]  /*0270*/  FENCE.VIEW.ASYNC.S ;  /* 0x00000000000073c6 */ /* 0x000e360000000000 */
[----:B0-----:R0:W1:Y:S01]  /*0280*/  SYNCS.EXCH.64 URZ, [UR8], UR4 ;  /* 0x00000004083f75b2 */ /* 0x0010620008000100 */
[----:B------:R0:W2:Y:S01]  /*0290*/  SYNCS.EXCH.64 URZ, [UR8+0x80], UR6 ;  /* 0x00008006083f75b2 */ /* 0x0000a20008000100 */
[----:B------:R0:W3:Y:S01]  /*02a0*/  SYNCS.EXCH.64 URZ, [UR8+0x8], UR4 ;  /* 0x00000804083f75b2 */ /* 0x0000e20008000100 */
[----:B------:R0:W4:Y:S01]  /*02b0*/  SYNCS.EXCH.64 URZ, [UR8+0x88], UR6 ;  /* 0x00008806083f75b2 */ /* 0x0001220008000100 */
[----:B------:R0:W0:Y:S01]  /*02c0*/  SYNCS.EXCH.64 URZ, [UR8+0x10], UR4 ;  /* 0x00001004083f75b2 */ /* 0x0000220008000100 */
        /* <DEDUP_REMOVED lines=27> */
[----:B-1234-:R-:W-:Y:S01]  /*0480*/  NOP ;  /* 0x0000000000007918 */ /* 0x01efe20000000000 */
.L_x_3:
[----:B0-----:R-:W-:Y:S05]  /*0490*/  BSYNC B0 ;  /* 0x0000000000007941 */ /* 0x001fea0003800000 */
.L_x_2:
[----:B------:R-:W0:Y:S01]  /*04a0*/  S2UR UR8, SR_CTAID.X ;  /* 0x00000000000879c3 */ /* 0x000e220000002500 */
[----:B------:R-:W-:Y:S01]  /*04b0*/  SHF.R.S32.HI R4, RZ, 0x1f, R145 ;  /* 0x0000001fff047819 */ /* 0x000fe20000011491 */
[----:B------:R-:W1:Y:S01]  /*04c0*/  SHFL.IDX PT, R0, R0, RZ, 0x1f ;  /* 0x00001fff00007589 */ /* 0x000e6200000e0000 */
[----:B------:R-:W-:Y:S02]  /*04d0*/  ELECT P0, URZ, PT ;  /* 0x00000000003f782f */ /* 0x000fe40003800000 */
[----:B------:R-:W-:Y:S01]  /*04e0*/  SHF.R.S32.HI R8, RZ, 0x1f, R3 ;  /* 0x0000001fff087819 */ /* 0x000fe20000011403 */
[----:B------:R-:W-:Y:S01]  /*04f0*/  ULDC UR4, c[0x0][0x150] ;  /* 0x0000540000047ab9 */ /* 0x000fe20000000800 */
[----:B------:R-:W-:Y:S01]  /*0500*/  LEA.HI R4, R4, R145, RZ, 0x7 ;  /* 0x0000009104047211 */ /* 0x000fe200078f38ff */
[----:B------:R-:W2:Y:S01]  /*0510*/  S2R R10, SR_CTAID.Y ;  /* 0x00000000000a7919 */ /* 0x000ea20000002600 */
[----:B------:R-:W3:Y:S01]  /*0520*/  LDC R14, c[0x0][0x144] ;  /* 0x00005100ff0e7b82 */ /* 0x000ee20000000800 */
[----:B------:R-:W-:Y:S01]  /*0530*/  LEA.HI R8, R8, R3, RZ, 0x2 ;  /* 0x0000000308087211 */ /* 0x000fe200078f10ff */
[----:B------:R-:W-:Y:S01]  /*0540*/  VIADD R12, R2, 0xffffffff ;  /* 0xffffffff020c7836 */ /* 0x000fe20000000000 */
[----:B------:R-:W-:Y:S01]  /*0550*/  LOP3.LUT R4, R4, 0xffffff80, RZ, 0xc0, !PT ;  /* 0xffffff8004047812 */ /* 0x000fe200078ec0ff */
[----:B------:R-:W-:Y:S01]  /*0560*/  NOP ;  /* 0x0000000000007918 */ /* 0x000fe20000000000 */
[----:B------:R-:W-:Y:S01]  /*0570*/  LOP3.LUT R8, R8, 0x3ffffffc, RZ, 0xc0, !PT ;  /* 0x3ffffffc08087812 */ /* 0x000fe200078ec0ff */
[----:B------:R-:W-:Y:S01]  /*0580*/  NOP ;  /* 0x0000000000007918 */ /* 0x000fe20000000000 */
[----:B------:R-:W-:Y:S01]  /*0590*/  ISETP.GE.U32.AND P5, PT, R12, 0x2, PT ;  /* 0x000000020c00780c */ /* 0x000fe20003fa6070 */
[----:B------:R-:W-:Y:S01]  /*05a0*/  IMAD.IADD R4, R145, 0x1, -R4 ;  /* 0x0000000191047824 */ /* 0x000fe200078e0a04 */
[----:B------:R-:W4:Y:S01]  /*05b0*/  LDC R9, c[0x0][0x140] ;  /* 0x00005000ff097b82 */ /* 0x000f220000000800 */
[----:B------:R-:W-:Y:S01]  /*05c0*/  IMAD.IADD R8, R3, 0x1, -R8 ;  /* 0x0000000103087824 */ /* 0x000fe200078e0a08 */
[----:B------:R-:W-:-:S02]  /*05d0*/  SHF.R.S32.HI R3, RZ, 0x1f, R6 ;  /* 0x0000001fff037819 */ /* 0x000fc40000011406 */
[----:B------:R-:W-:Y:S02]  /*05e0*/  SHF.R.S32.HI R5, RZ, 0x1f, R4 ;  /* 0x0000001fff057819 */ /* 0x000fe40000011404 */
[----:B------:R-:W-:Y:S02]  /*05f0*/  LEA.HI R3, R3, R6, RZ, 0x2 ;  /* 0x0000000603037211 */ /* 0x000fe400078f10ff */
[----:B0-----:R-:W-:Y:S01]  /*0600*/  I2FP.F32.U32 R7, UR8 ;  /* 0x0000000800077c45 */ /* 0x001fe20008201000 */
[----:B------:R-:W0:Y:S01]  /*0610*/  LDC R15, c[0x0][0x148] ;  /* 0x00005200ff0f7b82 */ /* 0x000e220000000800 */
[----:B------:R-:W-:Y:S02]  /*0620*/  LEA.HI R5, R5, R4, RZ, 0x3 ;  /* 0x0000000405057211 */ /* 0x000fe400078f18ff */
[----:B-1----:R-:W-:Y:S01]  /*0630*/  ISETP.NE.OR P0, PT, R0, RZ, !P0 ;  /* 0x000000ff0000720c */ /* 0x002fe20004705670 */
[----:B------:R-:W-:Y:S01]  /*0640*/  FMUL R7, R7, UR4 ;  /* 0x0000000407077c20 */ /* 0x000fe20008400000 */
[--C-:B------:R-:W-:Y:S01]  /*0650*/  SHF.R.S32.HI R0, RZ, 0x3, R5.reuse ;  /* 0x00000003ff007819 */ /* 0x100fe20000011405 */
[----:B------:R-:W-:Y:S01]  /*0660*/  ULDC UR4, c[0x0][0x154] ;  /* 0x0000550000047ab9 */ /* 0x000fe20000000800 */
[----:B------:R-:W-:-:S02]  /*0670*/  SHF.R.S32.HI R5, RZ, 0x1f, R5 ;  /* 0x0000001fff057819 */ /* 0x000fc40000011405 */
[----:B------:R-:W-:Y:S01]  /*0680*/  LOP3.LUT R3, R3, 0xfffffffc, RZ, 0xc0, !PT ;  /* 0xfffffffc03037812 */ /* 0x000fe200078ec0ff */
[----:B------:R-:W1:Y:S01]  /*0690*/  F2I.U32.TRUNC.NTZ R7, R7 ;  /* 0x0000000700077305 */ /* 0x000e62000020f000 */
[----:B------:R-:W-:Y:S02]  /*06a0*/  LEA.HI R5, R5, R0, RZ, 0x2 ;  /* 0x0000000005057211 */ /* 0x000fe400078f10ff */
[----:B------:R-:W-:Y:S01]  /*06b0*/  LOP3.LUT P6, RZ, R4, 0x7, RZ, 0xc0, !PT ;  /* 0x0000000704ff7812 */ /* 0x000fe200078cc0ff */
[----:B------:R-:W-:Y:S01]  /*06c0*/  IMAD.IADD R6, R6, 0x1, -R3 ;  /* 0x0000000106067824 */ /* 0x000fe200078e0a03 */
[----:B------:R-:W-:Y:S01]  /*06d0*/  LOP3.LUT R5, R5, 0xfffffffc, RZ, 0xc0, !PT ;  /* 0xfffffffc05057812 */ /* 0x000fe200078ec0ff */
[----:B------:R-:W-:Y:S01]  /*06e0*/  VOTEU.ALL UP0, P0 ;  /* 0x00000000003f7886 */ /* 0x000fe20000000000 */
[----:B----4-:R-:W-:Y:S01]  /*06f0*/  ISETP.EQ.U32.AND P1, PT, R9, 0x1, PT ;  /* 0x000000010900780c */ /* 0x010fe20003f22070 */
[----:B------:R-:W-:Y:S01]  /*0700*/  VOTEU.ALL UP1, P0 ;  /* 0x00000000003f7886 */ /* 0x000fe20000020000 */
[----:B------:R-:W-:Y:S01]  /*0710*/  ISETP.NE.AND P4, PT, R6, 0x3, PT ;  /* 0x000000030600780c */ /* 0x000fe20003f85270 */
[----:B------:R-:W-:Y:S01]  /*0720*/  IMAD.IADD R5, R0, 0x1, -R5 ;  /* 0x0000000100057824 */ /* 0x000fe200078e0a05 */
[----:B------:R-:W4:Y:S01]  /*0730*/  @!UP0 S2UR UR7, SR_CgaCtaId ;  /* 0x00000000000789c3 */ /* 0x000f220000008800 */
[----:B------:R-:W-:Y:S01]  /*0740*/  @!UP0 UMOV UR6, 0x400 ;  /* 0x0000040000068882 */ /* 0x000fe20000000000 */
[----:B------:R-:W-:Y:S01]  /*0750*/  ISETP.NE.AND P2, PT, R2, RZ, PT ;  /* 0x000000ff0200720c */ /* 0x000fe20003f45270 */
[----:B------:R-:W-:-:S02]  /*0760*/  IMAD R5, R8, 0x4, R5 ;  /* 0x0000000408057824 */ /* 0x000fc400078e0205 */
[----:B-1----:R-:W-:-:S03]  /*0770*/  IMAD.MOV R7, RZ, RZ, -R7 ;  /* 0x000000ffff077224 */ /* 0x002fc600078e0a07 */
[----:B------:R-:W-:Y:S01]  /*0780*/  LEA.HI R0, R5, R5, RZ, 0x1 ;  /* 0x0000000505007211 */ /* 0x000fe200078f08ff */
[----:B---3--:R-:W-:Y:S01]  /*0790*/  IMAD R14, R14, R7, UR8 ;  /* 0x000000080e0e7e24 */ /* 0x008fe2000f8e0207 */
[----:B--2---:R-:W-:Y:S02]  /*07a0*/  I2FP.F32.U32 R7, R10 ;  /* 0x0000000a00077245 */ /* 0x004fe40000201000 */
[----:B------:R-:W-:-:S03]  /*07b0*/  LOP3.LUT R0, R0, 0xfffffffe, RZ, 0xc0, !PT ;  /* 0xfffffffe00007812 */ /* 0x000fc600078ec0ff */
[----:B------:R-:W-:Y:S01]  /*07c0*/  FMUL R8, R7, UR4 ;  /* 0x0000000407087c20 */ /* 0x000fe20008400000 */
[----:B------:R-:W-:Y:S01]  /*07d0*/  UMOV UR4, 0x20 ;  /* 0x0000002000047882 */ /* 0x000fe20000000000 */
[----:B------:R-:W-:Y:S01]  /*07e0*/  IMAD.IADD R7, R5, 0x1, -R0 ;  /* 0x0000000105077824 */ /* 0x000fe200078e0a00 */
[----:B------:R-:W-:-:S04]  /*07f0*/  @!UP0 UIADD3 UR4, -UR4, 0x100000, URZ ;  /* 0x0010000004048890 */ /* 0x000fc8000fffe13f */
[----:B------:R-:W-:Y:S02]  /*0800*/  @!UP0 USHF.L.U32 UR5, UR4, 0xb, URZ ;  /* 0x0000000b04058899 */ /* 0x000fe4000800063f */
[----:B------:R-:W-:Y:S01]  /*0810*/  @!UP0 USHF.L.U32 UR4, UR4, 0x1, URZ ;  /* 0x0000000104048899 */ /* 0x000fe2000800063f */
[----:B------:R-:W-:Y:S01]  /*0820*/  IMAD.SHL.U32 R0, R5, 0x4, RZ ;  /* 0x0000000405007824 */ /* 0x000fe200078e00ff */
[----:B------:R-:W1:Y:S01]  /*0830*/  F2I.U32.TRUNC.NTZ R8, R8 ;  /* 0x0000000800087305 */ /* 0x000e62000020f000 */
[----:B------:R-:W-:Y:S01]  /*0840*/  ISETP.NE.AND P3, PT, R7, R14, PT ;  /* 0x0000000e0700720c */ /* 0x000fe20003f65270 */
[----:B----4-:R-:W-:Y:S02]  /*0850*/  @!UP0 ULEA UR6, UR7, UR6, 0x18 ;  /* 0x0000000607068291 */ /* 0x010fe4000f8ec03f */
[----:B------:R-:W-:Y:S01]  /*0860*/  LOP3.LUT R9, R5, 0xc, R0, 0x78, !PT ;  /* 0x0000000c05097812 */ /* 0x000fe200078e7800 */
[----:B------:R-:W-:Y:S01]  /*0870*/  VOTEU.ALL UP0, P0 ;  /* 0x00000000003f7886 */ /* 0x000fe20000000000 */
[----:B------:R-:W-:-:S02]  /*0880*/  ISETP.EQ.OR P0, PT, R6, RZ, !P4 ;  /* 0x000000ff0600720c */ /* 0x000fc40006702670 */
[----:B------:R-:W-:Y:S02]  /*0890*/  LOP3.LUT R5, R145, 0x7f, RZ, 0xc0, !PT ;  /* 0x0000007f91057812 */ /* 0x000fe400078ec0ff */
[----:B------:R-:W-:-:S04]  /*08a0*/  ISETP.EQ.AND P0, PT, R2, RZ, P0 ;  /* 0x000000ff0200720c */ /* 0x000fc80000702270 */
[----:B------:R-:W-:Y:S01]  /*08b0*/  @P3 LEA.HI R0, R9, R9, RZ, 0x1 ;  /* 0x0000000909003211 */ /* 0x000fe200078f08ff */
[----:B-1----:R-:W-:Y:S01]  /*08c0*/  IMAD.MOV R22, RZ, RZ, -R8 ;  /* 0x000000ffff167224 */ /* 0x002fe200078e0a08 */
[----:B------:R-:W-:Y:S01]  /*08d0*/  SEL R4, RZ, 0x1, !P0 ;  /* 0x00000001ff047807 */ /* 0x000fe20004000000 */
[----:B------:R-:W1:Y:S02]  /*08e0*/  FENCE.VIEW.ASYNC.S ;  /* 0x00000000000073c6 */ /* 0x000e640000000000 */
[----:B-1----:R1:W2:Y:S01]  /*08f0*/  @!UP0 SYNCS.EXCH.64 URZ, [UR6+0x110], UR4 ;  /* 0x00011004063f85b2 */ /* 0x0022a20008000100 */
[----:B------:R-:W-:Y:S01]  /*0900*/  @P3 SHF.R.S32.HI R0, RZ, 0x1, R0 ;  /* 0x00000001ff003819 */ /* 0x000fe20000011400 */
[----:B0-----:R-:W-:Y:S01]  /*0910*/  IMAD R3, R15, R22, R10 ;  /* 0x000000160f037224 */ /* 0x001fe200078e020a */
[----:B------:R-:W-:Y:S01]  /*0920*/  ISETP.LT.U32.AND P0, PT, R9, 0x2, !P6 ;  /* 0x000000020900780c */ /* 0x000fe20007701070 */
[----:B------:R-:W-:Y:S01]  /*0930*/  IMAD.MOV.U32 R8, RZ, RZ, 0x1 ;  /* 0x00000001ff087424 */ /* 0x000fe200078e00ff */
[----:B------:R-:W-:-:S02]  /*0940*/  SEL R4, R4, 0x2, P5 ;  /* 0x0000000204047807 */ /* 0x000fc40002800000 */
[----:B------:R-:W-:Y:S02]  /*0950*/  @P3 ISETP.NE.AND P4, PT, R0, R3, PT ;  /* 0x000000030000320c */ /* 0x000fe40003f85270 */
[----:B------:R-:W-:Y:S02]  /*0960*/  SEL R7, RZ, 0x1, !P0 ;  /* 0x00000001ff077807 */ /* 0x000fe40004000000 */
[----:B------:R-:W-:Y:S01]  /*0970*/  @P3 SEL R8, RZ, 0x1, P4 ;  /* 0x00000001ff083807 */ /* 0x000fe20002000000 */
[----:B------:R1:W0:Y:S01]  /*0980*/  @!UP1 SYNCS.EXCH.64 URZ, [UR6+0x118], UR4 ;  /* 0x00011804063f95b2 */ /* 0x0002220008000100 */
[----:B------:R-:W-:Y:S01]  /*0990*/  NOP ;  /* 0x0000000000007918 */ /* 0x000fe20000000000 */
[----:B------:R-:W-:Y:S06]  /*09a0*/  @!P1 BRA `(.L_x_4) ;  /* 0x0000000000089947 */ /* 0x000fec0003800000 */
[----:B0-2---:R-:W-:Y:S01]  /*09b0*/  UCGABAR_ARV ;  /* 0x00000000000079c7 */ /* 0x005fe20008000000 */
[----:B------:R-:W-:Y:S05]  /*09c0*/  BRA `(.L_x_5) ;  /* 0x0000000000047947 */ /* 0x000fea0003800000 */
.L_x_4:
[----:B0-2---:R-:W-:Y:S01]  /*09d0*/  NOP ;  /* 0x0000000000007918 */ /* 0x005fe20000000000 */
.L_x_5:
[----:B------:R-:W0:Y:S01]  /*09e0*/  LDC R0, c[0x0][0x75c] ;  /* 0x0001d700ff007b82 */ /* 0x000e220000000800 */
[----:B------:R-:W-:Y:S01]  /*09f0*/  IMAD.U32 R2, RZ, RZ, UR8 ;  /* 0x00000008ff027e24 */ /* 0x000fe2000f8e00ff */
[----:B------:R-:W-:Y:S01]  /*0a00*/  LOP3.LUT R150, R150, 0xfffff7ff, RZ, 0xc0, !PT ;  /* 0xfffff7ff96967812 */ /* 0x000fe200078ec0ff */
[----:B------:R-:W-:Y:S01]  /*0a10*/  IMAD.MOV.U32 R3, RZ, RZ, RZ ;  /* 0x000000ffff037224 */ /* 0x000fe200078e00ff */
[----:B0-----:R-:W-:-:S13]  /*0a20*/  ISETP.NE.AND P3, PT, R0, 0x1, PT ;  /* 0x000000010000780c */ /* 0x001fda0003f65270 */
[----:B------:R-:W0:Y:S01]  /*0a30*/  @P3 LDC R19, c[0x0][0x10] ;  /* 0x00000400ff133b82 */ /* 0x000e220000000800 */
[----:B------:R-:W-:Y:S01]  /*0a40*/  @P3 IMAD.MOV.U32 R11, RZ, RZ, RZ ;  /* 0x000000ffff0b3224 */ /* 0x000fe200078e00ff */
[----:B------:R-:W-:Y:S01]  /*0a50*/  @P3 LOP3.LUT R150, R150, 0x800, RZ, 0xfc, !PT ;  /* 0x0000080096963812 */ /* 0x000fe200078efcff */
[----:B------:R-:W-:-:S05]  /*0a60*/  @P3 IMAD.MOV.U32 R21, RZ, RZ, RZ ;  /* 0x000000ffff153224 */ /* 0x000fca00078e00ff */
[----:B------:R-:W2:Y:S01]  /*0a70*/  @!P3 LDC R17, c[0x0][0xc] ;  /* 0x00000300ff11bb82 */ /* 0x000ea20000000800 */
[----:B-1----:R-:W-:Y:S01]  /*0a80*/  ULDC UR4, c[0x0][0xc] ;  /* 0x0000030000047ab9 */ /* 0x002fe20000000800 */
[----:B------:R-:W-:Y:S01]  /*0a90*/  ULDC UR5, c[0x0][0x10] ;  /* 0x0000040000057ab9 */ /* 0x000fe20000000800 */
[----:B------:R-:W-:Y:S01]  /*0aa0*/  ULDC UR6, c[0x0][0x14] ;  /* 0x0000050000067ab9 */ /* 0x000fe20000000800 */
[----:B------:R-:W-:-:S04]  /*0ab0*/  UIMAD.WIDE.U32 UR4, UR4, UR5, URZ ;  /* 0x00000005040472a5 */ /* 0x000fc8000f8e003f */
[----:B------:R-:W-:Y:S02]  /*0ac0*/  UIMAD.WIDE.U32 UR32, UR4, UR6, URZ ;  /* 0x00000006042072a5 */ /* 0x000fe4000f8e003f */
[----:B------:R-:W-:-:S04]  /*0ad0*/  UIMAD UR4, UR5, UR6, URZ ;  /* 0x00000006050472a4 */ /* 0x000fc8000f8e023f */
[----:B------:R-:W-:Y:S01]  /*0ae0*/  UIADD3 UR4, UR33, UR4, URZ ;  /* 0x0000000421047290 */ /* 0x000fe2000fffe03f */
[----:B0-----:R-:W-:-:S04]  /*0af0*/  @P3 IMAD.WIDE.U32 R18, R19, UR8, R10 ;  /* 0x0000000813123c25 */ /* 0x001fc8000f8e000a */
[----:B--2---:R-:W-:-:S04]  /*0b00*/  @!P3 IMAD.WIDE.U32 R16, R10, R17, R2 ;  /* 0x000000110a10b225 */ /* 0x004fc800078e0002 */
[----:B------:R-:W-:Y:S02]  /*0b10*/  @P3 IMAD.MOV.U32 R2, RZ, RZ, R18 ;  /* 0x000000ffff023224 */ /* 0x000fe400078e0012 */
[----:B------:R-:W-:Y:S02]  /*0b20*/  @P3 IMAD.IADD R3, R19, 0x1, R21 ;  /* 0x0000000113033824 */ /* 0x000fe400078e0215 */
[----:B------:R-:W-:Y:S02]  /*0b30*/  @!P3 IMAD.MOV.U32 R2, RZ, RZ, R16 ;  /* 0x000000ffff02b224 */ /* 0x000fe400078e0010 */
[----:B------:R-:W-:Y:S01]  /*0b40*/  @!P3 IMAD.MOV.U32 R3, RZ, RZ, R17 ;  /* 0x000000ffff03b224 */ /* 0x000fe200078e0011 */
[----:B------:R-:W-:Y:S06]  /*0b50*/  @!P1 BRA `(.L_x_6) ;  /* 0x00000000000c9947 */ /* 0x000fec0003800000 */
[----:B------:R-:W-:Y:S01]  /*0b60*/  UCGABAR_WAIT ;  /* 0x0000000000007dc7 */ /* 0x000fe20008000000 */
[----:B------:R-:W-:Y:S01]  /*0b70*/  CCTL.IVALL ;  /* 0x00000000ff00798f */ /* 0x000fe20002000000 */
[----:B------:R-:W-:Y:S05]  /*0b80*/  BRA `(.L_x_7) ;  /* 0x0000000000047947 */ /* 0x000fea0003800000 */
.L_x_6:
[----:B------:R-:W-:Y:S06]  /*0b90*/  BAR.SYNC.DEFER_BLOCKING 0x0 ;  /* 0x0000000000007b1d */ /* 0x000fec0000010000 */
.L_x_7:
[----:B------:R-:W-:Y:S05]  /*0ba0*/  @!P2 BRA `(.L_x_8) ;  /* 0x000000600048a947 */ /* 0x000fea0003800000 */
[----:B------:R-:W-:-:S13]  /*0bb0*/  ISETP.GT.U32.AND P0, PT, R12, 0x1, PT ;  /* 0x000000010c00780c */ /* 0x000fda0003f04070 */
[----:B------:R-:W-:Y:S05]  /*0bc0*/  @P0 EXIT ;  /* 0x000000000000094d */ /* 0x000fea0003800000 */
[----:B------:R-:W-:Y:S01]  /*0bd0*/  ULDC.64 UR6, c[0x0][0x750] ;  /* 0x0001d40000067ab9 */ /* 0x000fe20000000a00 */
[----:B------:R-:W-:Y:S01]  /*0be0*/  PRMT R16, RZ, 0x7610, R16 ;  /* 0x00007610ff107816 */ /* 0x000fe20000000010 */
[----:B------:R-:W-:Y:S01]  /*0bf0*/  IMAD.MOV.U32 R136, RZ, RZ, -0x1 ;  /* 0xffffffffff887424 */ /* 0x000fe200078e00ff */
[----:B------:R-:W-:Y:S01]  /*0c00*/  ISETP.GE.U32.AND P0, PT, R2, UR6, PT ;  /* 0x0000000602007c0c */ /* 0x000fe2000bf06070 */
[----:B------:R-:W-:Y:S02]  /*0c10*/  IMAD.MOV.U32 R12, RZ, RZ, -0x1 ;  /* 0xffffffffff0c7424 */ /* 0x000fe400078e00ff */
[----:B------:R-:W-:Y:S01]  /*0c20*/  IMAD.MOV.U32 R6, RZ, RZ, -0x1 ;  /* 0xffffffffff067424 */ /* 0x000fe200078e00ff */
[----:B------:R-:W-:-:S13]  /*0c30*/  ISETP.GE.U32.AND.EX P0, PT, R3, UR7, PT, P0 ;  /* 0x0000000703007c0c */ /* 0x000fda000bf06100 */
[----:B------:R-:W-:Y:S05]  /*0c40*/  @P0 BRA `(.L_x_9) ;  /* 0x0000000400280947 */ /* 0x000fea0003800000 */
[----:B------:R-:W0:Y:S01]  /*0c50*/  LDC.64 R24, c[0x0][0x728] ;  /* 0x0001ca00ff187b82 */ /* 0x000e220000000a00 */
[----:B------:R-:W-:Y:S02]  /*0c60*/  IMAD.MOV.U32 R16, RZ, RZ, R2 ;  /* 0x000000ffff107224 */ /* 0x000fe400078e0002 */
[----:B------:R-:W-:-:S05]  /*0c70*/  IMAD.MOV.U32 R17, RZ, RZ, R3 ;  /* 0x000000ffff117224 */ /* 0x000fca00078e0003 */
[----:B------:R-:W1:Y:S08]  /*0c80*/  LDC R6, c[0x0][0x730] ;  /* 0x0001cc00ff067b82 */ /* 0x000e700000000800 */
[----:B------:R-:W2:Y:S01]  /*0c90*/  LDC.64 R26, c[0x0][0x720] ;  /* 0x0001c800ff1a7b82 */ /* 0x000ea20000000a00 */
[----:B0-----:R-:W-:-:S04]  /*0ca0*/  ISETP.NE.U32.AND P0, PT, R24, RZ, PT ;  /* 0x000000ff1800720c */ /* 0x001fc80003f05070 */
[----:B------:R-:W-:-:S13]  /*0cb0*/  ISETP.NE.AND.EX P0, PT, R25, RZ, PT, P0 ;  /* 0x000000ff1900720c */ /* 0x000fda0003f05300 */
[----:B-12---:R-:W-:Y:S05]  /*0cc0*/  @!P0 BRA `(.L_x_10) ;  /* 0x0000000000288947 */ /* 0x006fea0003800000 */
[----:B------:R-:W0:Y:S02]  /*0cd0*/  LDC R21, c[0x0][0x734] ;  /* 0x0001cd00ff157b82 */ /* 0x000e240000000800 */
[----:B0-----:R-:W-:-:S05]  /*0ce0*/  IADD3 R21, P0, R2, R21, RZ ;  /* 0x0000001502157210 */ /* 0x001fca0007f1e0ff */
[----:B------:R-:W-:-:S04]  /*0cf0*/  IMAD.X R23, RZ, RZ, R3, P0 ;  /* 0x000000ffff177224 */ /* 0x000fc800000e0603 */
[----:B------:R-:W-:-:S04]  /*0d00*/  IMAD.WIDE.U32 R16, R23, R24, RZ ;  /* 0x0000001817107225 */ /* 0x000fc800078e00ff */
[----:B------:R-:W-:-:S04]  /*0d10*/  IMAD.WIDE.U32 R18, P0, R21, R25, R16 ;  /* 0x0000001915127225 */ /* 0x000fc80007800010 */
[----:B------:R-:W-:-:S04]  /*0d20*/  IMAD.WIDE.U32 R16, R21, R24, RZ ;  /* 0x0000001815107225 */ /* 0x000fc800078e00ff */
[----:B------:R-:W-:Y:S01]  /*0d30*/  IMAD.X R21, RZ, RZ, RZ, P0 ;  /* 0x000000ffff157224 */ /* 0x000fe200000e06ff */
[----:B------:R-:W-:Y:S01]  /*0d40*/  IADD3 RZ, P0, R17, R18, RZ ;  /* 0x0000001211ff7210 */ /* 0x000fe20007f1e0ff */
[----:B------:R-:W-:-:S04]  /*0d50*/  IMAD.MOV.U32 R20, RZ, RZ, R19 ;  /* 0x000000ffff147224 */ /* 0x000fc800078e0013 */
[----:B------:R-:W-:-:S08]  /*0d60*/  IMAD.WIDE.U32.X R16, R23, R25, R20, P0 ;  /* 0x0000001917107225 */ /* 0x000fd000000e0414 */
.L_x_10:
[----:B------:R-:W0:Y:S01]  /*0d70*/  LDC.64 R28, c[0x0][0x740] ;  /* 0x0001d000ff1c7b82 */ /* 0x000e220000000a00 */
[--C-:B------:R-:W-:Y:S01]  /*0d80*/  SHF.R.U64 R31, R16, R6, R17.reuse ;  /* 0x00000006101f7219 */ /* 0x100fe20000001211 */
[----:B------:R-:W-:Y:S01]  /*0d90*/  IMAD R35, R15, R22, R10 ;  /* 0x000000160f237224 */ /* 0x000fe200078e020a */
[----:B------:R-:W-:Y:S02]  /*0da0*/  SHF.R.U32.HI R6, RZ, R6, R17 ;  /* 0x00000006ff067219 */ /* 0x000fe40000011611 */
[----:B------:R-:W-:-:S03]  /*0db0*/  IADD3 R11, P0, RZ, -R31, RZ ;  /* 0x8000001fff0b7210 */ /* 0x000fc60007f1e0ff */
[----:B------:R-:W1:Y:S02]  /*0dc0*/  LDC R12, c[0x0][0x718] ;  /* 0x0001c600ff0c7b82 */ /* 0x000e640000000800 */
[----:B------:R-:W-:-:S04]  /*0dd0*/  IMAD.X R17, RZ, RZ, ~R6, P0 ;  /* 0x000000ffff117224 */ /* 0x000fc800000e0e06 */
[-C--:B------:R-:W-:Y:S02]  /*0de0*/  IMAD R6, R17, R26.reuse, RZ ;  /* 0x0000001a11067224 */ /* 0x080fe400078e02ff */
[----:B------:R-:W2:Y:S01]  /*0df0*/  LDC R19, c[0x0][0x708] ;  /* 0x0001c200ff137b82 */ /* 0x000ea20000000800 */
[----:B------:R-:W-:-:S04]  /*0e00*/  IMAD.WIDE.U32 R16, R11, R26, R2 ;  /* 0x0000001a0b107225 */ /* 0x000fc800078e0002 */
[----:B------:R-:W-:Y:S02]  /*0e10*/  IMAD R11, R11, R27, R6 ;  /* 0x0000001b0b0b7224 */ /* 0x000fe400078e0206 */
[----:B------:R-:W-:Y:S01]  /*0e20*/  IMAD.MOV.U32 R27, RZ, RZ, 0x1 ;  /* 0x00000001ff1b7424 */ /* 0x000fe200078e00ff */
[----:B------:R-:W3:Y:S01]  /*0e30*/  LDC R20, c[0x0][0x758] ;  /* 0x0001d600ff147b82 */ /* 0x000ee20000000800 */
[----:B0-----:R-:W-:Y:S01]  /*0e40*/  ISETP.NE.U32.AND P0, PT, R28, RZ, PT ;  /* 0x000000ff1c00720c */ /* 0x001fe20003f05070 */
[----:B------:R-:W-:Y:S02]  /*0e50*/  IMAD.IADD R11, R17, 0x1, R11 ;  /* 0x00000001110b7824 */ /* 0x000fe400078e020b */
[----:B------:R-:W-:Y:S01]  /*0e60*/  IMAD.MOV.U32 R17, RZ, RZ, -0x1 ;  /* 0xffffffffff117424 */ /* 0x000fe200078e00ff */
[----:B------:R-:W-:-:S03]  /*0e70*/  ISETP.NE.AND.EX P0, PT, R29, RZ, PT, P0 ;  /* 0x000000ff1d00720c */ /* 0x000fc60003f05300 */
[----:B------:R-:W0:Y:S01]  /*0e80*/  LDC R25, c[0x0][0x700] ;  /* 0x0001c000ff197b82 */ /* 0x000e220000000800 */
[-CC-:B-1----:R-:W-:Y:S02]  /*0e90*/  SHF.R.U64 R23, R16, R12.reuse, R11.reuse ;  /* 0x0000000c10177219 */ /* 0x182fe4000000120b */
[----:B------:R-:W-:-:S05]  /*0ea0*/  SHF.R.U32.HI R6, RZ, R12, R11 ;  /* 0x0000000cff067219 */ /* 0x000fca000001160b */
[----:B------:R-:W1:Y:S01]  /*0eb0*/  LDC R24, c[0x0][0x748] ;  /* 0x0001d200ff187b82 */ /* 0x000e620000000800 */
[-CC-:B--2---:R-:W-:Y:S02]  /*0ec0*/  SHF.R.U64 R33, R23, R19.reuse, R6.reuse ;  /* 0x0000001317217219 */ /* 0x184fe40000001206 */
[----:B------:R-:W-:-:S05]  /*0ed0*/  SHF.R.U32.HI R11, RZ, R19, R6 ;  /* 0x00000013ff0b7219 */ /* 0x000fca0000011606 */
[----:B------:R-:W2:Y:S01]  /*0ee0*/  LDC R26, c[0x0][0x738] ;  /* 0x0001ce00ff1a7b82 */ /* 0x000ea20000000800 */
[-CC-:B---3--:R-:W-:Y:S02]  /*0ef0*/  SHF.R.U64 R22, R33, R20.reuse, R11.reuse ;  /* 0x0000001421167219 */ /* 0x188fe4000000120b */
[-C--:B------:R-:W-:Y:S02]  /*0f00*/  SHF.L.U32 R6, R17, R20.reuse, RZ ;  /* 0x0000001411067219 */ /* 0x080fe400000006ff */
[----:B------:R-:W-:Y:S01]  /*0f10*/  SHF.R.U32.HI R11, RZ, R20, R11 ;  /* 0x00000014ff0b7219 */ /* 0x000fe2000001160b */
[----:B------:R-:W-:Y:S01]  /*0f20*/  IMAD.MOV.U32 R10, RZ, RZ, R22 ;  /* 0x000000ffff0a7224 */ /* 0x000fe200078e0016 */
[----:B------:R-:W-:Y:S01]  /*0f30*/  LOP3.LUT R12, RZ, R6, RZ, 0x33, !PT ;  /* 0x00000006ff0c7212 */ /* 0x000fe200078e33ff */
[----:B------:R-:W3:Y:S01]  /*0f40*/  LDC R30, c[0x0][0x710] ;  /* 0x0001c400ff1e7b82 */ /* 0x000ee20000000800 */
[----:B------:R-:W-:Y:S05]  /*0f50*/  @!P0 BRA `(.L_x_11) ;  /* 0x0000000000288947 */ /* 0x000fea0003800000 */
[----:B------:R-:W4:Y:S02]  /*0f60*/  LDC R15, c[0x0][0x74c] ;  /* 0x0001d300ff0f7b82 */ /* 0x000f240000000800 */
[----:B----4-:R-:W-:-:S05]  /*0f70*/  IADD3 R15, P0, R22, R15, RZ ;  /* 0x0000000f160f7210 */ /* 0x010fca0007f1e0ff */
        /* <DEDUP_REMOVED lines=8> */
.L_x_11:
[----:B-1----:R-:W-:Y:S01]  /*1000*/  SHF.R.U64 R10, R10, R24, R11 ;  /* 0x000000180a0a7219 */ /* 0x002fe2000000120b */
[----:B------:R-:W-:Y:S01]  /*1010*/  IMAD.MOV.U32 R16, RZ, RZ, 0x1 ;  /* 0x00000001ff107424 */ /* 0x000fe200078e00ff */
[----:B------:R-:W-:Y:S01]  /*1020*/  LOP3.LUT R11, R33, R12, RZ, 0xc0, !PT ;  /* 0x0000000c210b7212 */ /* 0x000fe200078ec0ff */
[----:B0-----:R-:W-:Y:S01]  /*1030*/  VIADD R12, R25, 0xffffffff ;  /* 0xffffffff190c7836 */ /* 0x001fe20000000000 */
[----:B------:R-:W-:Y:S01]  /*1040*/  SHF.L.U32 R6, R27, R20, RZ ;  /* 0x000000141b067219 */ /* 0x000fe200000006ff */
[----:B------:R-:W-:Y:S01]  /*1050*/  IMAD.MOV R15, RZ, RZ, -R10 ;  /* 0x000000ffff0f7224 */ /* 0x000fe200078e0a0a */
[----:B------:R-:W-:Y:S02]  /*1060*/  SEL R14, R14, R35, !P3 ;  /* 0x000000230e0e7207 */ /* 0x000fe40005800000 */
[----:B------:R-:W-:Y:S01]  /*1070*/  LOP3.LUT R12, R23, R12, RZ, 0xc0, !PT ;  /* 0x0000000c170c7212 */ /* 0x000fe200078ec0ff */
[----:B------:R-:W-:Y:S02]  /*1080*/  IMAD R11, R6, R10, R11 ;  /* 0x0000000a060b7224 */ /* 0x000fe400078e020b */
[----:B--2---:R-:W-:-:S02]  /*1090*/  IMAD R6, R15, R26, R22 ;  /* 0x0000001a0f067224 */ /* 0x004fc400078e0216 */
[----:B---3--:R-:W-:Y:S02]  /*10a0*/  IMAD R14, R11, R30, R14 ;  /* 0x0000001e0b0e7224 */ /* 0x008fe400078e020e */
[----:B------:R-:W-:Y:S02]  /*10b0*/  IMAD R11, R6, R25, R12 ;  /* 0x00000019060b7224 */ /* 0x000fe400078e020c */
[----:B------:R-:W-:-:S03]  /*10c0*/  IMAD.MOV.U32 R6, RZ, RZ, R31 ;  /* 0x000000ffff067224 */ /* 0x000fc600078e001f */
[----:B------:R-:W-:Y:S02]  /*10d0*/  SEL R12, R11, R14, !P3 ;  /* 0x0000000e0b0c7207 */ /* 0x000fe40005800000 */
[----:B------:R-:W-:-:S07]  /*10e0*/  SEL R136, R14, R11, !P3 ;  /* 0x0000000b0e887207 */ /* 0x000fce0005800000 */
.L_x_9:
[----:B------:R-:W-:-:S08]  /*10f0*/  NOP ;  /* 0x0000000000007918 */ /* 0x000fd00000000000 */
[----:B------:R-:W0:Y:S02]  /*1100*/  USETMAXREG.TRY_ALLOC.CTAPOOL UP0, 0xe8 ;  /* 0x000000e8000079c8 */ /* 0x000e240008000600 */
[----:B0-----:R-:W-:-:S13]  /*1110*/  PLOP3.LUT P0, PT, PT, PT, UP0, 0x80, 0x0 ;  /* 0x000000000000781c */ /* 0x001fda0003f0f008 */
[----:B------:R-:W-:Y:S05]  /*1120*/  @!P0 BRA `(.L_x_9) ;  /* 0xfffffffc00f08947 */ /* 0x000fea000383ffff */
[----:B------:R-:W-:Y:S01]  /*1130*/  ULDC.64 UR6, c[0x0][0x698] ;  /* 0x0001a60000067ab9 */ /* 0x000fe20000000a00 */
[----:B------:R-:W-:Y:S01]  /*1140*/  ULDC.64 UR16, c[0x0][0x208] ;  /* 0x0000820000107ab9 */ /* 0x000fe20000000a00 */
[----:B------:R-:W-:-:S04]  /*1150*/  ISETP.NE.U32.AND P0, PT, RZ, UR6, PT ;  /* 0x00000006ff007c0c */ /* 0x000fc8000bf05070 */
[----:B------:R-:W-:-:S13]  /*1160*/  ISETP.NE.AND.EX P0, PT, RZ, UR7, PT, P0 ;  /* 0x00000007ff007c0c */ /* 0x000fda000bf05300 */
[----:B------:R-:W-:Y:S05]  /*1170*/  @!P0 BRA `(.L_x_12) ;  /* 0x00000000001c8947 */ /* 0x000fea0003800000 */
[----:B------:R-:W0:Y:S02]  /*1180*/  LDC.64 R10, c[0x0][0x698] ;  /* 0x0001a600ff0a7b82 */ /* 0x000e240000000a00 */
[----:B0-----:R-:W2:Y:S02]  /*1190*/  LDG.E.64 R10, desc[UR16][R10.64] ;  /* 0x000000100a0a7981 */ /* 0x001ea4000c1e1b00 */
[----:B--2---:R-:W-:-:S04]  /*11a0*/  ISETP.NE.U32.AND P0, PT, R10, RZ, PT ;  /* 0x000000ff0a00720c */ /* 0x004fc80003f05070 */
[----:B------:R-:W-:-:S13]  /*11b0*/  ISETP.NE.AND.EX P0, PT, R11, RZ, PT, P0 ;  /* 0x000000ff0b00720c */ /* 0x000fda0003f05300 */
[----:B------:R-:W-:Y:S05]  /*11c0*/  @!P0 BRA `(.L_x_12) ;  /* 0x0000000000088947 */ /* 0x000fea0003800000 */
[----:B------:R0:W5:Y:S01]  /*11d0*/  LD.E R129, desc[UR16][R10.64] ;  /* 0x000000100a817980 */ /* 0x000162000c101900 */
[----:B------:R-:W-:Y:S05]  /*11e0*/  BRA `(.L_x_13) ;  /* 0x0000000000207947 */ /* 0x000fea0003800000 */
.L_x_12:
[----:B------:R-:W-:Y:S02]  /*11f0*/  ULDC.64 UR6, c[0x0][0x688] ;  /* 0x0001a20000067ab9 */ /* 0x000fe40000000a00 */
[----:B------:R-:W-:-:S04]  /*1200*/  ISETP.NE.U32.AND P0, PT, RZ, UR6, PT ;  /* 0x00000006ff007c0c */ /* 0x000fc8000bf05070 */
[----:B------:R-:W-:-:S13]  /*1210*/  ISETP.NE.AND.EX P0, PT, RZ, UR7, PT, P0 ;  /* 0x00000007ff007c0c */ /* 0x000fda000bf05300 */
[----:B------:R-:W-:Y:S05]  /*1220*/  @!P0 BRA `(.L_x_14) ;  /* 0x00000000000c8947 */ /* 0x000fea0003800000 */
[----:B------:R-:W0:Y:S02]  /*1230*/  LDC.64 R10, c[0x0][0x688] ;  /* 0x0001a200ff0a7b82 */ /* 0x000e240000000a00 */
[----:B0-----:R1:W5:Y:S01]  /*1240*/  LDG.E R129, desc[UR16][R10.64] ;  /* 0x000000100a817981 */ /* 0x001362000c1e1900 */
[----:B------:R-:W-:Y:S05]  /*1250*/  BRA `(.L_x_13) ;  /* 0x0000000000047947 */ /* 0x000fea0003800000 */
.L_x_14:
[----:B------:R-:W2:Y:S02]  /*1260*/  LDC R129, c[0x0][0x680] ;  /* 0x0001a000ff817b82 */ /* 0x000ea40000000800 */
.L_x_13:
[----:B------:R-:W-:Y:S02]  /*1270*/  ULDC.64 UR6, c[0x0][0x6a0] ;  /* 0x0001a80000067ab9 */ /* 0x000fe40000000a00 */
[----:B------:R-:W-:-:S04]  /*1280*/  ISETP.NE.U32.AND P0, PT, RZ, UR6, PT ;  /* 0x00000006ff007c0c */ /* 0x000fc8000bf05070 */
[----:B------:R-:W-:-:S13]  /*1290*/  ISETP.NE.AND.EX P0, PT, RZ, UR7, PT, P0 ;  /* 0x00000007ff007c0c */ /* 0x000fda000bf05300 */
[----:B------:R-:W-:Y:S05]  /*12a0*/  @!P0 BRA `(.L_x_15) ;  /* 0x00000000001c8947 */ /* 0x000fea0003800000 */
[----:B01----:R-:W0:Y:S02]  /*12b0*/  LDC.64 R10, c[0x0][0x6a0] ;  /* 0x0001a800ff0a7b82 */ /* 0x003e240000000a00 */
[----:B0-----:R-:W3:Y:S02]  /*12c0*/  LDG.E.64 R10, desc[UR16][R10.64] ;  /* 0x000000100a0a7981 */ /* 0x001ee4000c1e1b00 */
[----:B---3--:R-:W-:-:S04]  /*12d0*/  ISETP.NE.U32.AND P0, PT, R10, RZ, PT ;  /* 0x000000ff0a00720c */ /* 0x008fc80003f05070 */
[----:B------:R-:W-:-:S13]  /*12e0*/  ISETP.NE.AND.EX P0, PT, R11, RZ, PT, P0 ;  /* 0x000000ff0b00720c */ /* 0x000fda0003f05300 */
[----:B------:R-:W-:Y:S05]  /*12f0*/  @!P0 BRA `(.L_x_15) ;  /* 0x0000000000088947 */ /* 0x000fea0003800000 */
[----:B------:R0:W5:Y:S01]  /*1300*/  LD.E R128, desc[UR16][R10.64] ;  /* 0x000000100a807980 */ /* 0x000162000c101900 */
[----:B------:R-:W-:Y:S05]  /*1310*/  BRA `(.L_x_16) ;  /* 0x0000000000207947 */ /* 0x000fea0003800000 */
.L_x_15:
[----:B------:R-:W-:Y:S02]  /*1320*/  ULDC.64 UR6, c[0x0][0x690] ;  /* 0x0001a40000067ab9 */ /* 0x000fe40000000a00 */
[----:B------:R-:W-:-:S04]  /*1330*/  ISETP.NE.U32.AND P0, PT, RZ, UR6, PT ;  /* 0x00000006ff007c0c */ /* 0x000fc8000bf05070 */
[----:B------:R-:W-:-:S13]  /*1340*/  ISETP.NE.AND.EX P0, PT, RZ, UR7, PT, P0 ;  /* 0x00000007ff007c0c */ /* 0x000fda000bf05300 */
[----:B------:R-:W-:Y:S05]  /*1350*/  @!P0 BRA `(.L_x_17) ;  /* 0x00000000000c8947 */ /* 0x000fea0003800000 */
[----:B01----:R-:W0:Y:S02]  /*1360*/  LDC.64 R10, c[0x0][0x690] ;  /* 0x0001a400ff0a7b82 */ /* 0x003e240000000a00 */
[----:B0-----:R1:W5:Y:S01]  /*1370*/  LDG.E R128, desc[UR16][R10.64] ;  /* 0x000000100a807981 */ /* 0x001362000c1e1900 */
[----:B------:R-:W-:Y:S05]  /*1380*/  BRA `(.L_x_16) ;  /* 0x0000000000047947 */ /* 0x000fea0003800000 */
.L_x_17:
[----:B------:R-:W3:Y:S02]  /*1390*/  LDC R128, c[0x0][0x684] ;  /* 0x0001a100ff807b82 */ /* 0x000ee40000000800 */
.L_x_16:
[----:B------:R-:W-:-:S13]  /*13a0*/  LOP3.LUT P0, RZ, R16, 0xff, RZ, 0xc0, !PT ;  /* 0x000000ff10ff7812 */ /* 0x000fda000780c0ff */
[----:B------:R-:W-:Y:S05]  /*13b0*/  @!P0 EXIT ;  /* 0x000000000000894d */ /* 0x000fea0003800000 */
[----:B------:R-:W4:Y:S01]  /*13c0*/  LDC.64 R16, c[0x0][0x288] ;  /* 0x0000a200ff107b82 */ /* 0x000f220000000a00 */
[C---:B01----:R-:W-:Y:S01]  /*13d0*/  IMAD.SHL.U32 R11, R145.reuse, 0x20, RZ ;  /* 0x00000020910b7824 */ /* 0x043fe200078e00ff */
[----:B------:R-:W-:Y:S01]  /*13e0*/  SHF.R.U32.HI R15, RZ, 0x5, R5 ;  /* 0x00000005ff0f7819 */ /* 0x000fe20000011605 */
[----:B------:R-:W-:Y:S01]  /*13f0*/  IMAD.SHL.U32 R5, R145, 0x200, RZ ;  /* 0x0000020091057824 */ /* 0x000fe200078e00ff */
[----:B------:R-:W-:Y:S01]  /*1400*/  SHF.R.U32.HI R10, RZ, 0x2, R145 ;  /* 0x00000002ff0a7819 */ /* 0x000fe20000011691 */
[----:B------:R-:W-:Y:S01]  /*1410*/  ULDC.64 UR12, c[0x0][0x6c8] ;  /* 0x0001b200000c7ab9 */ /* 0x000fe20000000a00 */
[----:B------:R-:W-:Y:S01]  /*1420*/  LOP3.LUT R14, R11, 0x1c00, RZ, 0xc0, !PT ;  /* 0x00001c000b0e7812 */ /* 0x000fe200078ec0ff */
[----:B------:R-:W-:Y:S01]  /*1430*/  IMAD.SHL.U32 R19, R15, 0x10, RZ ;  /* 0x000000100f137824 */ /* 0x000fe200078e00ff */
[----:B------:R-:W-:Y:S01]  /*1440*/  LOP3.LUT R10, R10, 0x7, RZ, 0xc0, !PT ;  /* 0x000000070a0a7812 */ /* 0x000fe200078ec0ff */
[----:B------:R-:W0:Y:S01]  /*1450*/  LDC R146, c[0x0][0x758] ;  /* 0x0001d600ff927b82 */ /* 0x000e220000000800 */
[----:B------:R-:W-:Y:S01]  /*1460*/  LOP3.LUT R14, R14, 0x200, R5, 0xf8, !PT ;  /* 0x000002000e0e7812 */ /* 0x000fe200078ef805 */
[----:B------:R-:W-:Y:S01]  /*1470*/  IMAD.SHL.U32 R5, R145, 0x10, RZ ;  /* 0x0000001091057824 */ /* 0x000fe200078e00ff */
[--C-:B------:R-:W-:Y:S01]  /*1480*/  LOP3.LUT R148, R19, 0xfffffff0, R10.reuse, 0xe2, !PT ;  /* 0xfffffff013947812 */ /* 0x100fe200078ee20a */
[----:B------:R-:W-:Y:S01]  /*1490*/  IMAD R15, R15, -0x10, -R10 ;  /* 0xfffffff00f0f7824 */ /* 0x000fe200078e0a0a */
[C---:B------:R-:W-:Y:S01]  /*14a0*/  LOP3.LUT R10, R13.reuse, 0x1, RZ, 0xc0, !PT ;  /* 0x000000010d0a7812 */ /* 0x040fe200078ec0ff */
[----:B------:R-:W-:Y:S01]  /*14b0*/  IMAD.SHL.U32 R13, R13, 0x40, RZ ;  /* 0x000000400d0d7824 */ /* 0x000fe200078e00ff */
[----:B------:R-:W-:Y:S01]  /*14c0*/  LOP3.LUT R14, R14, 0x1c0, R5, 0xf8, !PT ;  /* 0x000001c00e0e7812 */ /* 0x000fe200078ef805 */
[----:B------:R-:W-:Y:S01]  /*14d0*/  IMAD.MOV.U32 R11, RZ, RZ, -0x1 ;  /* 0xffffffffff0b7424 */ /* 0x000fe200078e00ff */
[C---:B------:R-:W-:Y:S01]  /*14e0*/  LOP3.LUT R147, R145.reuse, 0x3, RZ, 0xc0, !PT ;  /* 0x0000000391937812 */ /* 0x040fe200078ec0ff */
[----:B------:R-:W-:Y:S01]  /*14f0*/  IMAD R15, R10, -0x40, R15 ;  /* 0xffffffc00a0f7824 */ /* 0x000fe200078e020f */
[----:B------:R-:W-:Y:S01]  /*1500*/  LOP3.LUT R14, R14, 0x20, R5, 0xf8, !PT ;  /* 0x000000200e0e7812 */ /* 0x000fe200078ef805 */
[----:B------:R-:W-:Y:S01]  /*1510*/  USHF.L.U64.HI UR19, UR12, 0x3, UR13 ;  /* 0x000000030c137899 */ /* 0x000fe2000801020d */
[----:B------:R-:W-:Y:S01]  /*1520*/  LOP3.LUT R148, R148, 0x40, R13, 0xf8, !PT ;  /* 0x0000004094947812 */ /* 0x000fe200078ef80d */
[----:B------:R-:W-:Y:S01]  /*1530*/  IMAD.MOV.U32 R13, RZ, RZ, 0x1 ;  /* 0x00000001ff0d7424 */ /* 0x000fe200078e00ff */
[----:B------:R-:W-:Y:S01]  /*1540*/  LOP3.LUT R141, R145, 0x80, RZ, 0xc0, !PT ;  /* 0x00000080918d7812 */ /* 0x000fe200078ec0ff */
[----:B----4-:R-:W-:Y:S01]  /*1550*/  VIADD R5, R17, 0x3f ;  /* 0x0000003f11057836 */ /* 0x010fe20000000000 */
[----:B------:R-:W-:Y:S01]  /*1560*/  USHF.L.U32 UR18, UR12, 0x3, URZ ;  /* 0x000000030c127899 */ /* 0x000fe2000800063f */
[----:B------:R-:W-:Y:S01]  /*1570*/  IMAD R147, R147, -0x2, R16 ;  /* 0xfffffffe93937824 */ /* 0x000fe200078e0210 */
[----:B------:R-:W-:Y:S01]  /*1580*/  USHF.L.U64.HI UR5, UR12, 0x4, UR13 ;  /* 0x000000040c057899 */ /* 0x000fe2000801020d */
[----:B------:R-:W-:Y:S01]  /*1590*/  IMAD.SHL.U32 R145, R145, 0x2, RZ ;  /* 0x0000000291917824 */ /* 0x000fe200078e00ff */
[----:B------:R-:W-:Y:S01]  /*15a0*/  SHF.R.S32.HI R10, RZ, 0x1f, R5 ;  /* 0x0000001fff0a7819 */ /* 0x000fe20000011405 */
[----:B------:R-:W-:Y:S01]  /*15b0*/  USHF.L.U32 UR6, UR12, 0x4, URZ ;  /* 0x000000040c067899 */ /* 0x000fe2000800063f */
[----:B------:R-:W-:Y:S01]  /*15c0*/  LOP3.LUT R160, R4, 0x1, RZ, 0xfc, !PT ;  /* 0x0000000104a07812 */ /* 0x000fe200078efcff */
[----:B------:R-:W-:Y:S01]  /*15d0*/  USHF.L.U64.HI UR7, UR12, 0x5, UR13 ;  /* 0x000000050c077899 */ /* 0x000fe2000801020d */
[----:B------:R-:W-:Y:S01]  /*15e0*/  LEA.HI R10, R10, R5, RZ, 0x6 ;  /* 0x000000050a0a7211 */ /* 0x000fe200078f30ff */
[----:B------:R-:W-:Y:S01]  /*15f0*/  USHF.L.U32 UR12, UR12, 0x5, URZ ;  /* 0x000000050c0c7899 */ /* 0x000fe2000800063f */
[-C--:B0-----:R-:W-:Y:S01]  /*1600*/  SHF.L.U32 R11, R11, R146.reuse, RZ ;  /* 0x000000920b0b7219 */ /* 0x081fe200000006ff */
[----:B------:R-:W-:Y:S01]  /*1610*/  ULDC UR8, c[0x0][0x284] ;  /* 0x0000a10000087ab9 */ /* 0x000fe20000000800 */
[----:B------:R-:W-:Y:S01]  /*1620*/  SHF.R.S32.HI R142, RZ, 0x6, R10 ;  /* 0x00000006ff8e7819 */ /* 0x000fe2000001140a */
[----:B------:R-:W-:Y:S01]  /*1630*/  IMAD.MOV.U32 R144, RZ, RZ, RZ ;  /* 0x000000ffff907224 */ /* 0x000fe200078e00ff */
[----:B------:R-:W-:Y:S01]  /*1640*/  SHF.L.U32 R146, R13, R146, RZ ;  /* 0x000000920d927219 */ /* 0x000fe200000006ff */
[----:B------:R-:W-:Y:S01]  /*1650*/  IMAD.MOV.U32 R143, RZ, RZ, RZ ;  /* 0x000000ffff8f7224 */ /* 0x000fe200078e00ff */
[----:B------:R-:W-:Y:S01]  /*1660*/  VIMNMX R137, RZ, R142, PT ;  /* 0x0000008eff897248 */ /* 0x000fe20003fe0100 */
[----:B------:R-:W-:Y:S01]  /*1670*/  VIADD R139, R15, UR8 ;  /* 0x000000080f8b7c36 */ /* 0x000fe20008000000 */
[----:B------:R-:W-:Y:S01]  /*1680*/  SHF.R.U32.HI R141, RZ, 0x7, R141 ;  /* 0x00000007ff8d7819 */ /* 0x000fe2000001168d */
[----:B------:R-:W-:Y:S01]  /*1690*/  USHF.L.U64.HI UR5, UR6, 0x2, UR5 ;  /* 0x0000000206057899 */ /* 0x000fe20008010205 */
[----:B------:R-:W-:Y:S01]  /*16a0*/  LOP3.LUT R140, RZ, R11, RZ, 0x33, !PT ;  /* 0x0000000bff8c7212 */ /* 0x000fe200078e33ff */
[----:B------:R-:W-:Y:S01]  /*16b0*/  IMAD.IADD R137, R142, 0x1, -R137 ;  /* 0x000000018e897824 */ /* 0x000fe200078e0a89 */
[----:B------:R-:W-:Y:S01]  /*16c0*/  SHF.R.U32.HI R138, RZ, 0x3, R14 ;  /* 0x00000003ff8a7819 */ /* 0x000fe2000001160e */
[----:B------:R-:W-:-:S02]  /*16d0*/  USHF.L.U64.HI UR7, UR12, 0x2, UR7 ;  /* 0x000000020c077899 */ /* 0x000fc40008010207 */
[----:B------:R-:W-:Y:S02]  /*16e0*/  USHF.L.U32 UR6, UR6, 0x2, URZ ;  /* 0x0000000206067899 */ /* 0x000fe4000800063f */
[----:B------:R-:W-:-:S12]  /*16f0*/  USHF.L.U32 UR12, UR12, 0x2, URZ ;  /* 0x000000020c0c7899 */ /* 0x000fd8000800063f */
.L_x_146:
[----:B------:R-:W0:Y:S01]  /*1700*/  SHFL.IDX PT, R5, R141, RZ, 0x1f ;  /* 0x00001fff8d057589 */ /* 0x000e2200000e0000 */
[----:B-1----:R-:W1:Y:S01]  /*1710*/  S2UR UR11, SR_CgaCtaId ;  /* 0x00000000000b79c3 */ /* 0x002e620000008800 */
[----:B------:R-:W-:Y:S01]  /*1720*/  ISETP.GE.AND P0, PT, R137, 0x1, PT ;  /* 0x000000018900780c */ /* 0x000fe20003f06270 */
[----:B------:R-:W-:Y:S01]  /*1730*/  UMOV UR10, 0x400 ;  /* 0x00000400000a7882 */ /* 0x000fe20000000000 */
[----:B------:R-:W-:Y:S02]  /*1740*/  CS2R R56, SRZ ;  /* 0x0000000000387805 */ /* 0x000fe4000001ff00 */
[----:B------:R-:W-:Y:S02]  /*1750*/  CS2R R58, SRZ ;  /* 0x00000000003a7805 */ /* 0x000fe4000001ff00 */
[----:B------:R-:W-:Y:S02]  /*1760*/  CS2R R60, SRZ ;  /* 0x00000000003c7805 */ /* 0x000fe4000001ff00 */
[----:B------:R-:W-:-:S02]  /*1770*/  CS2R R62, SRZ ;  /* 0x00000000003e7805 */ /* 0x000fc4000001ff00 */
[----:B------:R-:W-:Y:S02]  /*1780*/  CS2R R64, SRZ ;  /* 0x0000000000407805 */ /* 0x000fe4000001ff00 */
[----:B------:R-:W-:Y:S02]  /*1790*/  CS2R R66, SRZ ;  /* 0x0000000000427805 */ /* 0x000fe4000001ff00 */
        /* <DEDUP_REMOVED lines=14> */
[----:B0-----:R-:W-:Y:S01]  /*1880*/  R2UR UR8, R5 ;  /* 0x00000000050872ca */ /* 0x001fe200000e0000 */
[----:B-1----:R-:W-:Y:S01]  /*1890*/  ULEA UR15, UR11, UR10, 0x18 ;  /* 0x0000000a0b0f7291 */ /* 0x002fe2000f8ec03f */
        /* <DEDUP_REMOVED lines=10> */
[----:B------:R-:W-:Y:S01]  /*1940*/  CS2R R52, SRZ ;  /* 0x0000000000347805 */ /* 0x000fe2000001ff00 */
[----:B------:R-:W-:Y:S01]  /*1950*/  ULEA.HI UR9, UR8, UR8, URZ, 0x1 ;  /* 0x0000000808097291 */ /* 0x000fe2000f8f083f */
[----:B------:R-:W-:-:S03]  /*1960*/  CS2R R54, SRZ ;  /* 0x0000000000367805 */ /* 0x000fc6000001ff00 */
[----:B------:R-:W-:-:S04]  /*1970*/  ULOP3.LUT UR9, UR9, 0x1ffffe, URZ, 0xc0, !UPT ;  /* 0x001ffffe09097892 */ /* 0x000fc8000f8ec03f */
[----:B------:R-:W-:-:S04]  /*1980*/  UIADD3 UR9, UR8, -UR9, URZ ;  /* 0x8000000908097290 */ /* 0x000fc8000fffe03f */
[----:B------:R-:W-:Y:S01]  /*1990*/  ULEA UR9, UR9, UR15, 0xb ;  /* 0x0000000f09097291 */ /* 0x000fe2000f8e583f */
[----:B---34-:R-:W-:Y:S11]  /*19a0*/  @!P0 BRA `(.L_x_18) ;  /* 0x0000000000f08947 */ /* 0x018ff60003800000 */
[----:B------:R-:W-:Y:S01]  /*19b0*/  UIADD3 UR9, UR9, 0x200, URZ ;  /* 0x0000020009097890 */ /* 0x000fe2000fffe03f */
[----:B------:R-:W-:Y:S01]  /*19c0*/  R2UR UR13, R143 ;  /* 0x000000008f0d72ca */ /* 0x000fe200000e0000 */
[----:B------:R-:W-:Y:S01]  /*19d0*/  IMAD.MOV.U32 R5, RZ, RZ, R137 ;  /* 0x000000ffff057224 */ /* 0x000fe200078e0089 */
[----:B------:R-:W-:Y:S01]  /*19e0*/  UPLOP3.LUT UP0, UPT, UPT, UPT, UPT, 0x40, 0x0 ;  /* 0x000000000000789c */ /* 0x000fe20003f0e870 */
[----:B------:R-:W-:Y:S01]  /*19f0*/  IMAD.MOV.U32 R10, RZ, RZ, R144 ;  /* 0x000000ffff0a7224 */ /* 0x000fe200078e0090 */
[----:B------:R-:W-:Y:S01]  /*1a00*/  USHF.R.U32.HI UR9, URZ, 0x4, UR9 ;  /* 0x000000043f097899 */ /* 0x000fe20008011609 */
[----:B------:R-:W-:-:S03]  /*1a10*/  IMAD.MOV.U32 R11, RZ, RZ, R143 ;  /* 0x000000ffff0b7224 */ /* 0x000fc600078e008f */
[----:B------:R-:W-:-:S04]  /*1a20*/  ULOP3.LUT UR9, UR9, 0x3fff, URZ, 0xc0, !UPT ;  /* 0x00003fff09097892 */ /* 0x000fc8000f8ec03f */
[----:B------:R-:W-:-:S12]  /*1a30*/  ULOP3.LUT UR14, UR9, 0x10000, URZ, 0xfc, !UPT ;  /* 0x00010000090e7892 */ /* 0x000fd8000f8efc3f */
.L_x_25:
[----:B------:R-:W-:-:S13]  /*1a40*/  ISETP.NE.AND P1, PT, R160, 0x3, PT ;  /* 0x00000003a000780c */ /* 0x000fda0003f25270 */
[----:B------:R-:W-:Y:S05]  /*1a50*/  @!P1 BRA `(.L_x_19) ;  /* 0x0000000000049947 */ /* 0x000fea0003800000 */
[----:B------:R-:W-:Y:S01]  /*1a60*/  BPT.TRAP 0x1 ;  /* 0x000000040000795c */ /* 0x000fe20000300000 */
.L_x_19:
[----:B------:R-:W-:Y:S01]  /*1a70*/  ULEA UR8, UR13, UR15, 0x3 ;  /* 0x0000000f0d087291 */ /* 0x000fe2000f8e183f */
[----:B------:R-:W-:-:S08]  /*1a80*/  SHF.L.U32 R14, R10, 0x1f, RZ ;  /* 0x0000001f0a0e7819 */ /* 0x000fd000000006ff */
[----:B------:R0:W1:Y:S01]  /*1a90*/  SYNCS.PHASECHK.TRANS64.TRYWAIT P0, [UR8], R14 ;  /* 0x0000000eff0075a7 */ /* 0x0000620008000148 */
[----:B------:R-:W-:Y:S05]  /*1aa0*/  @!P1 BRA `(.L_x_20) ;  /* 0x0000000000049947 */ /* 0x000fea0003800000 */
[----:B------:R-:W-:Y:S01]  /*1ab0*/  BPT.TRAP 0x1 ;  /* 0x000000040000795c */ /* 0x000fe20000300000 */
.L_x_20:
[----:B------:R-:W-:-:S04]  /*1ac0*/  IMAD.U32 R13, RZ, RZ, UR13 ;  /* 0x0000000dff0d7e24 */ /* 0x000fc8000f8e00ff */
[----:B------:R-:W-:Y:S01]  /*1ad0*/  IMAD R13, R13, 0x800, R138 ;  /* 0x000008000d0d7824 */ /* 0x000fe200078e028a */
[----:B-1----:R-:W-:Y:S06]  /*1ae0*/  @P0 BRA `(.L_x_21) ;  /* 0x0000000000080947 */ /* 0x002fec0003800000 */
[----:B------:R-:W1:Y:S02]  /*1af0*/  SYNCS.PHASECHK.TRANS64.TRYWAIT P0, [UR8], R14 ;  /* 0x0000000eff0075a7 */ /* 0x000e640008000148 */
[----:B-1----:R-:W-:Y:S05]  /*1b00*/  @!P0 BRA `(.L_x_22) ;  /* 0x0000006c00a88947 */ /* 0x002fea0003800000 */
.L_x_21:
[----:B------:R-:W-:Y:S01]  /*1b10*/  LDS R88, [R13+UR15+0x30200] ;  /* 0x0302000f0d587984 */ /* 0x000fe20008000800 */
[----:B------:R-:W-:Y:S01]  /*1b20*/  UIADD3 UR8, UR15, 0x20200, URZ ;  /* 0x000202000f087890 */ /* 0x000fe2000fffe03f */
[----:B------:R-:W-:Y:S02]  /*1b30*/  UMOV UR9, 0xc0000010 ;  /* 0xc000001000097882 */ /* 0x000fe40000000000 */
[----:B------:R-:W4:Y:S01]  /*1b40*/  LDS R89, [R13+UR15+0x30600] ;  /* 0x0306000f0d597984 */ /* 0x000f220008000800 */
[----:B------:R-:W-:Y:S01]  /*1b50*/  USHF.R.U32.HI UR8, URZ, 0x4, UR8 ;  /* 0x000000043f087899 */ /* 0x000fe20008011608 */
[----:B------:R-:W-:-:S03]  /*1b60*/  UMOV UR11, 0x80000020 ;  /* 0x80000020000b7882 */ /* 0x000fc60000000000 */
[----:B------:R-:W-:-:S04]  /*1b70*/  ULOP3.LUT UR8, UR8, 0x3fff, URZ, 0xc0, !UPT ;  /* 0x00003fff08087892 */ /* 0x000fc8000f8ec03f */
[----:B------:R-:W-:Y:S02]  /*1b80*/  ULOP3.LUT UR10, UR8, 0x10000, URZ, 0xfc, !UPT ;  /* 0x00010000080a7892 */ /* 0x000fe4000f8efc3f */
[----:B------:R-:W-:Y:S02]  /*1b90*/  ULEA UR8, UR13, UR14, 0x9 ;  /* 0x0000000e0d087291 */ /* 0x000fe4000f8e483f */
[----:B------:R-:W-:Y:S01]  /*1ba0*/  ULEA UR10, UR13, UR10, 0x8 ;  /* 0x0000000a0d0a7291 */ /* 0x000fe2000f8e403f */
[----:B----4-:R-:W-:-:S08]  /*1bb0*/  WARPGROUP.ARRIVE ;  /* 0x00000000000079c5 */ /* 0x010fd00000000000 */
[----:B------:R-:W-:Y:S01]  /*1bc0*/  IGMMA.SP.64x64x64.S8.S8 R56, gdesc[UR8], R56, UP0, R88 ;  /* 0x02005800083879f1 */ /* 0x000fe2000bf41238 */
[----:B------:R-:W-:Y:S01]  /*1bd0*/  UIADD3 UR8, UR8, 0x100, URZ ;  /* 0x0000010008087890 */ /* 0x000fe2000fffe03f */
[----:B------:R-:W-:-:S08]  /*1be0*/  UMOV UR9, 0xc0000010 ;  /* 0xc000001000097882 */ /* 0x000fd00000000000 */
[----:B------:R-:W-:Y:S03]  /*1bf0*/  IGMMA.SP.64x64x64.S8.S8 R24, gdesc[UR8], R24, UP0, R89, gsb0 ;  /* 0x02005900081879f1 */ /* 0x000fe6000b841218 */
[----:B------:R-:W-:Y:S02]  /*1c00*/  WARPGROUP.DEPBAR.LE gsb0, 0x0 ;  /* 0x00008000000079c5 */ /* 0x000fe40000010000 */
[----:B------:R-:W-:Y:S05]  /*1c10*/  @!P1 BRA `(.L_x_23) ;  /* 0x0000000000049947 */ /* 0x000fea0003800000 */
[----:B------:R-:W-:Y:S01]  /*1c20*/  BPT.TRAP 0x1 ;  /* 0x000000040000795c */ /* 0x000fe20000300000 */
.L_x_23:
[----:B------:R-:W-:-:S13]  /*1c30*/  LOP3.LUT P0, RZ, R8, R7, RZ, 0xc0, !PT ;  /* 0x0000000708ff7212 */ /* 0x000fda000780c0ff */
[----:B------:R-:W-:-:S05]  /*1c40*/  @P0 LEA R13, R11, UR15, 0x3 ;  /* 0x0000000f0b0d0c11 */ /* 0x000fca000f8e18ff */
[----:B01----:R-:W-:-:S05]  /*1c50*/  @P0 VIADD R14, R13, 0x80 ;  /* 0x000000800d0e0836 */ /* 0x003fca0000000000 */
[----:B------:R-:W-:-:S04]  /*1c60*/  @P0 PRMT R14, R9, 0x654, R14 ;  /* 0x00000654090e0816 */ /* 0x000fc8000000000e */
[----:B------:R0:W-:Y:S01]  /*1c70*/  @P0 SYNCS.ARRIVE.TRANS64.RED.A1T0 RZ, [R14+URZ], RZ ;  /* 0x000000ff0eff09a7 */ /* 0x0001e2000810043f */
[----:B------:R-:W-:-:S13]  /*1c80*/  ISETP.GT.U32.AND P0, PT, R4, 0x1, PT ;  /* 0x000000010400780c */ /* 0x000fda0003f04070 */
[----:B0-----:R-:W-:Y:S05]  /*1c90*/  @P0 BRA `(.L_x_24) ;  /* 0x0000000000040947 */ /* 0x001fea0003800000 */
[----:B------:R-:W-:Y:S01]  /*1ca0*/  BPT.TRAP 0x1 ;  /* 0x000000040000795c */ /* 0x000fe20000300000 */
.L_x_24:
[----:B------:R-:W-:Y:S01]  /*1cb0*/  UIADD3 UR13, UR13, 0x1, URZ ;  /* 0x000000010d0d7890 */ /* 0x000fe2000fffe03f */
[----:B------:R-:W-:Y:S01]  /*1cc0*/  ISETP.GT.AND P1, PT, R5, 0x1, PT ;  /* 0x000000010500780c */ /* 0x000fe20003f24270 */
[----:B------:R-:W-:Y:S02]  /*1cd0*/  VIADD R11, R11, 0x1 ;  /* 0x000000010b0b7836 */ /* 0x000fe40000000000 */
[----:B------:R-:W-:Y:S01]  /*1ce0*/  UISETP.NE.AND UP0, UPT, UR13, 0x10, UPT ;  /* 0x000000100d00788c */ /* 0x000fe2000bf05270 */
[----:B------:R-:W-:Y:S02]  /*1cf0*/  VIADD R5, R5, 0xffffffff ;  /* 0xffffffff05057836 */ /* 0x000fe40000000000 */
[C---:B------:R-:W-:Y:S01]  /*1d00*/  ISETP.NE.AND P0, PT, R11.reuse, 0x10, PT ;  /* 0x000000100b00780c */ /* 0x040fe20003f05270 */
[----:B------:R-:W-:Y:S02]  /*1d10*/  USEL UR8, URZ, 0x1, UP0 ;  /* 0x000000013f087887 */ /* 0x000fe40008000000 */
[----:B------:R-:W-:Y:S01]  /*1d20*/  USEL UR13, UR13, URZ, UP0 ;  /* 0x0000003f0d0d7287 */ /* 0x000fe20008000000 */
[----:B------:R-:W-:Y:S01]  /*1d30*/  SEL R11, R11, RZ, P0 ;  /* 0x000000ff0b0b7207 */ /* 0x000fe20000000000 */
[----:B------:R-:W-:-:S02]  /*1d40*/  UPLOP3.LUT UP0, UPT, UPT, UPT, UPT, 0x80, 0x0 ;  /* 0x000000000000789c */ /* 0x000fc40003f0f070 */
[----:B------:R-:W-:Y:S01]  /*1d50*/  LOP3.LUT R10, R10, UR8, RZ, 0x3c, !PT ;  /* 0x000000080a0a7c12 */ /* 0x000fe2000f8e3cff */
[----:B------:R-:W-:Y:S08]  /*1d60*/  @P1 BRA `(.L_x_25) ;  /* 0xfffffffc00341947 */ /* 0x000ff0000383ffff */
.L_x_18:
[----:B------:R-:W-:Y:S01]  /*1d70*/  IMAD.SHL.U32 R20, R136, 0x100, RZ ;  /* 0x0000010088147824 */ /* 0x000fe200078e00ff */
[----:B------:R-:W-:Y:S01]  /*1d80*/  SHF.R.S32.HI R151, RZ, 0x1f, R6 ;  /* 0x0000001fff977819 */ /* 0x000fe20000011406 */
[----:B------:R-:W-:Y:S01]  /*1d90*/  ULDC.64 UR8, c[0x0][0x6d0] ;  /* 0x0001b40000087ab9 */ /* 0x000fe20000000a00 */
[----:B------:R-:W-:Y:S01]  /*1da0*/  IMAD.IADD R143, R142, 0x1, R143 ;  /* 0x000000018e8f7824 */ /* 0x000fe200078e028f */
[----:B------:R-:W-:Y:S02]  /*1db0*/  WARPGROUP.DEPBAR.LE gsb0, 0x0 ;  /* 0x00008000000079c5 */ /* 0x000fe40000010000 */
[----:B------:R-:W-:Y:S02]  /*1dc0*/  IMAD.IADD R16, R148, 0x1, R20 ;  /* 0x0000000194107824 */ /* 0x000fe400078e0214 */
[----:B------:R-:W-:Y:S01]  /*1dd0*/  IMAD R11, R151, UR8, RZ ;  /* 0x00000008970b7c24 */ /* 0x000fe2000f8e02ff */
[----:B------:R-:W-:Y:S01]  /*1de0*/  SHF.R.U32.HI R5, RZ, 0x4, R143 ;  /* 0x00000004ff057819 */ /* 0x000fe2000001168f */
[----:B------:R-:W-:Y:S01]  /*1df0*/  IMAD.SHL.U32 R18, R12, 0x40, RZ ;  /* 0x000000400c127824 */ /* 0x000fe200078e00ff */
[--C-:B------:R-:W-:Y:S01]  /*1e00*/  SHF.R.S32.HI R17, RZ, 0x1f, R16.reuse ;  /* 0x0000001fff117819 */ /* 0x100fe20000011410 */
[C---:B------:R-:W-:Y:S01]  /*1e10*/  IMAD R13, R6.reuse, UR9, R11 ;  /* 0x00000009060d7c24 */ /* 0x040fe2000f8e020b */
[----:B------:R-:W-:Y:S01]  /*1e20*/  ULDC UR9, c[0x0][0x284] ;  /* 0x0000a10000097ab9 */ /* 0x000fe20000000800 */
[----:B------:R-:W-:Y:S01]  /*1e30*/  LOP3.LUT R5, R5, 0x1, RZ, 0xc0, !PT ;  /* 0x0000000105057812 */ /* 0x000fe200078ec0ff */
[----:B------:R-:W-:Y:S01]  /*1e40*/  IMAD.MOV.U32 R136, RZ, RZ, -0x1 ;  /* 0xffffffffff887424 */ /* 0x000fe200078e00ff */
[----:B------:R-:W-:Y:S01]  /*1e50*/  ISETP.GT.U32.AND P0, PT, R143, 0xf, PT ;  /* 0x0000000f8f00780c */ /* 0x000fe20003f04070 */
[----:B------:R-:W-:Y:S01]  /*1e60*/  IMAD.WIDE.U32 R10, R6, UR8, R16 ;  /* 0x00000008060a7c25 */ /* 0x000fe2000f8e0010 */
[----:B------:R-:W-:Y:S01]  /*1e70*/  ULDC UR8, c[0x0][0x288] ;  /* 0x0000a20000087ab9 */ /* 0x000fe20000000800 */
[----:B------:R-:W-:-:S02]  /*1e80*/  ISETP.NE.U32.AND P1, PT, R5, 0x1, PT ;  /* 0x000000010500780c */ /* 0x000fc40003f25070 */
[----:B------:R-:W-:Y:S01]  /*1e90*/  ISETP.GE.AND P2, PT, R18, UR8, PT ;  /* 0x0000000812007c0c */ /* 0x000fe2000bf46270 */
[----:B------:R-:W-:Y:S01]  /*1ea0*/  IMAD.IADD R11, R11, 0x1, R13 ;  /* 0x000000010b0b7824 */ /* 0x000fe200078e020d */
[----:B------:R-:W-:Y:S02]  /*1eb0*/  ISETP.LT.U32.AND P0, PT, R142, 0x10, P0 ;  /* 0x000000108e00780c */ /* 0x000fe40000701070 */
[----:B------:R-:W-:Y:S02]  /*1ec0*/  ISETP.GE.OR P2, PT, R20, UR9, P2 ;  /* 0x0000000914007c0c */ /* 0x000fe40009746670 */
[----:B------:R-:W-:Y:S02]  /*1ed0*/  ISETP.GT.U32.AND P1, PT, R142, 0xf, !P1 ;  /* 0x0000000f8e00780c */ /* 0x000fe40004f24070 */
[----:B------:R-:W-:Y:S02]  /*1ee0*/  SEL R5, RZ, 0x1, !P0 ;  /* 0x00000001ff057807 */ /* 0x000fe40004000000 */
[----:B------:R-:W-:-:S02]  /*1ef0*/  SEL R13, RZ, 0x1, !P1 ;  /* 0x00000001ff0d7807 */ /* 0x000fc40004800000 */
[----:B------:R-:W-:Y:S02]  /*1f00*/  LOP3.LUT R143, R143, 0xf, RZ, 0xc0, !PT ;  /* 0x0000000f8f8f7812 */ /* 0x000fe400078ec0ff */
[----:B------:R-:W-:-:S03]  /*1f10*/  LOP3.LUT R144, R13, R144, R5, 0x96, !PT ;  /* 0x000000900d907212 */ /* 0x000fc600078e9605 */
[----:B------:R-:W-:Y:S05]  /*1f20*/  @P2 BRA `(.L_x_26) ;  /* 0x0000004400e42947 */ /* 0x000fea0003800000 */
[----:B------:R-:W0:Y:S01]  /*1f30*/  LDC.64 R14, c[0x0][0x6c8] ;  /* 0x0001b200ff0e7b82 */ /* 0x000e220000000a00 */
[----:B------:R-:W-:Y:S01]  /*1f40*/  IMAD.IADD R149, R147, 0x1, -R18 ;  /* 0x0000000193957824 */ /* 0x000fe200078e0a12 */
[----:B---3-5:R-:W-:Y:S01]  /*1f50*/  ISETP.NE.AND P1, PT, R128, RZ, PT ;  /* 0x000000ff8000720c */ /* 0x028fe20003f25270 */
[----:B------:R-:W-:Y:S01]  /*1f60*/  IMAD.WIDE R18, R12, 0x40, RZ ;  /* 0x000000400c127825 */ /* 0x000fe200078e02ff */
[----:B------:R-:W-:Y:S02]  /*1f70*/  BSSY B0, `(.L_x_26) ;  /* 0x0000474000007945 */ /* 0x000fe40003800000 */
[----:B------:R-:W-:Y:S01]  /*1f80*/  ISETP.GT.AND P0, PT, R149, RZ, PT ;  /* 0x000000ff9500720c */ /* 0x000fe20003f04270 */
[----:B------:R-:W-:Y:S01]  /*1f90*/  IMAD.IADD R5, R139, 0x1, -R20 ;  /* 0x000000018b057824 */ /* 0x000fe200078e0a14 */
[----:B------:R-:W-:-:S04]  /*1fa0*/  LOP3.LUT R153, R18, 0x6, R145, 0xf8, !PT ;  /* 0x0000000612997812 */ /* 0x000fc800078ef891 */
[----:B------:R-:W-:Y:S01]  /*1fb0*/  ISETP.GT.AND P2, PT, R5, RZ, P0 ;  /* 0x000000ff0500720c */ /* 0x000fe20000744270 */
[-C--:B0-----:R-:W-:Y:S02]  /*1fc0*/  IMAD R12, R19, R14.reuse, RZ ;  /* 0x0000000e130c7224 */ /* 0x081fe400078e02ff */
[----:B------:R-:W-:-:S04]  /*1fd0*/  IMAD.WIDE.U32 R20, R153, R14, R10 ;  /* 0x0000000e99147225 */ /* 0x000fc800078e000a */
[----:B------:R-:W-:-:S04]  /*1fe0*/  IMAD R11, R153, R15, R12 ;  /* 0x0000000f990b7224 */ /* 0x000fc800078e020c */
[----:B------:R-:W-:Y:S01]  /*1ff0*/  IMAD.IADD R91, R21, 0x1, R11 ;  /* 0x00000001155b7824 */ /* 0x000fe200078e020b */
[----:B------:R-:W-:Y:S06]  /*2000*/  @!P1 BRA `(.L_x_27) ;  /* 0x0000003400189947 */ /* 0x000fec0003800000 */
[----:B------:R-:W0:Y:S01]  /*2010*/  LDC.64 R12, c[0x0][0x6b0] ;  /* 0x0001ac00ff0c7b82 */ /* 0x000e220000000a00 */
[----:B------:R-:W-:Y:S01]  /*2020*/  ULDC.64 UR10, c[0x0][0x6b8] ;  /* 0x0001ae00000a7ab9 */ /* 0x000fe20000000a00 */
[----:B------:R-:W-:Y:S01]  /*2030*/  ULDC.64 UR14, c[0x0][0x6a8] ;  /* 0x0001aa00000e7ab9 */ /* 0x000fe20000000a00 */
[----:B------:R-:W-:Y:S01]  /*2040*/  IMAD R151, R151, UR10, RZ ;  /* 0x0000000a97977c24 */ /* 0x000fe2000f8e02ff */
[----:B------:R-:W-:Y:S01]  /*2050*/  ULDC.64 UR8, c[0x0][0x6c0] ;  /* 0x0001b00000087ab9 */ /* 0x000fe20000000a00 */
[----:B------:R-:W-:-:S03]  /*2060*/  IMAD.WIDE.U32 R120, R6, UR10, R16 ;  /* 0x0000000a06787c25 */ /* 0x000fc6000f8e0010 */
[----:B------:R-:W1:Y:S01]  /*2070*/  LDC.64 R22, c[0x0][0x6b0] ;  /* 0x0001ac00ff167b82 */ /* 0x000e620000000a00 */
[----:B------:R-:W-:Y:S02]  /*2080*/  IMAD R151, R6, UR11, R151 ;  /* 0x0000000b06977c24 */ /* 0x000fe4000f8e0297 */
[----:B------:R-:W-:Y:S02]  /*2090*/  IMAD.MOV.U32 R118, RZ, RZ, R120 ;  /* 0x000000ffff767224 */ /* 0x000fe400078e0078 */
[----:B------:R-:W-:Y:S02]  /*20a0*/  IMAD.IADD R119, R121, 0x1, R151 ;  /* 0x0000000179777824 */ /* 0x000fe400078e0297 */
[-C--:B0-----:R-:W-:Y:S02]  /*20b0*/  IMAD R18, R19, R12.reuse, RZ ;  /* 0x0000000c13127224 */ /* 0x081fe400078e02ff */
[----:B------:R-:W-:-:S04]  /*20c0*/  IMAD.WIDE.U32 R10, R153, R12, R118 ;  /* 0x0000000c990a7225 */ /* 0x000fc800078e0076 */
[----:B------:R-:W-:Y:S01]  /*20d0*/  IMAD R155, R153, R13, R18 ;  /* 0x0000000d999b7224 */ /* 0x000fe200078e0212 */
[----:B------:R-:W-:-:S03]  /*20e0*/  LEA R18, P1, R10, UR14, 0x2 ;  /* 0x0000000e0a127c11 */ /* 0x000fc6000f8210ff */
[----:B------:R-:W-:-:S05]  /*20f0*/  IMAD.IADD R11, R11, 0x1, R155 ;  /* 0x000000010b0b7824 */ /* 0x000fca00078e029b */
[----:B------:R-:W-:-:S05]  /*2100*/  LEA.HI.X R19, R10, UR15, R11, 0x2, P1 ;  /* 0x0000000f0a137c11 */ /* 0x000fca00088f140b */
[----:B------:R-:W3:Y:S01]  /*2110*/  @P2 LDG.E.LTC128B R89, desc[UR16][R18.64] ;  /* 0x0000001012592981 */ /* 0x000ee2000c1e1920 */
[----:B------:R-:W-:Y:S01]  /*2120*/  ISETP.GT.AND P6, PT, R149, 0x1, PT ;  /* 0x000000019500780c */ /* 0x000fe20003fc4270 */
[----:B-1----:R-:W-:Y:S01]  /*2130*/  IMAD.WIDE.U32 R94, R153, R12, R22 ;  /* 0x0000000c995e7225 */ /* 0x002fe200078e0016 */
[C---:B------:R-:W-:Y:S01]  /*2140*/  LEA R10, P1, R20.reuse, UR8, 0x2 ;  /* 0x00000008140a7c11 */ /* 0x040fe2000f8210ff */
[----:B------:R-:W-:Y:S01]  /*2150*/  BSSY B1, `(.L_x_28) ;  /* 0x0000013000017945 */ /* 0x000fe20003800000 */
[----:B------:R-:W-:Y:S01]  /*2160*/  ISETP.GT.AND P3, PT, R5, RZ, P6 ;  /* 0x000000ff0500720c */ /* 0x000fe20003764270 */
[----:B------:R-:W-:Y:S01]  /*2170*/  IMAD.IADD R101, R155, 0x1, R95 ;  /* 0x000000019b657824 */ /* 0x000fe200078e025f */
[----:B------:R-:W-:Y:S02]  /*2180*/  LEA.HI.X R11, R20, UR9, R91, 0x2, P1 ;  /* 0x00000009140b7c11 */ /* 0x000fe400088f145b */
[----:B------:R-:W-:Y:S02]  /*2190*/  LOP3.LUT R150, R150, 0xfffffffd, RZ, 0xc0, !PT ;  /* 0xfffffffd96967812 */ /* 0x000fe400078ec0ff */
[----:B------:R-:W-:-:S03]  /*21a0*/  IADD3 R92, P4, R16, R94, RZ ;  /* 0x0000005e105c7210 */ /* 0x000fc60007f9e0ff */
[----:B------:R-:W-:Y:S01]  /*21b0*/  @P6 LOP3.LUT R150, R150, 0x2, RZ, 0xfc, !PT ;  /* 0x0000000296966812 */ /* 0x000fe200078efcff */
[----:B---3--:R-:W-:Y:S02]  /*21c0*/  IMAD R21, R89, R128, RZ ;  /* 0x0000008059157224 */ /* 0x008fe400078e02ff */
[----:B------:R-:W-:Y:S02]  /*21d0*/  IMAD.MOV.U32 R97, RZ, RZ, R89 ;  /* 0x000000ffff617224 */ /* 0x000fe400078e0059 */
[----:B--2---:R-:W-:Y:S01]  /*21e0*/  IMAD R99, R56, R129, R21 ;  /* 0x0000008138637224 */ /* 0x004fe200078e0215 */
[----:B------:R-:W-:Y:S01]  /*21f0*/  IADD3 R56, P1, R120, R94, RZ ;  /* 0x0000005e78387210 */ /* 0x000fe20007f3e0ff */
[----:B------:R-:W-:-:S03]  /*2200*/  IMAD.WIDE.U32 R20, R153, R12, R16 ;  /* 0x0000000c99147225 */ /* 0x000fc600078e0010 */
[----:B------:R0:W-:Y:S01]  /*2210*/  @P2 STG.E desc[UR16][R10.64], R99 ;  /* 0x000000630a002986 */ /* 0x0001e2000c101910 */
[----:B------:R-:W-:Y:S01]  /*2220*/  IMAD.X R19, R101, 0x1, R119, P1 ;  /* 0x0000000165137824 */ /* 0x000fe200008e0677 */
[----:B------:R-:W-:Y:S01]  /*2230*/  LEA R18, P2, R56, UR14, 0x2 ;  /* 0x0000000e38127c11 */ /* 0x000fe2000f8410ff */
[----:B------:R-:W-:-:S03]  /*2240*/  IMAD.IADD R91, R155, 0x1, R21 ;  /* 0x000000019b5b7824 */ /* 0x000fc600078e0215 */
[----:B------:R-:W-:Y:S01]  /*2250*/  LEA.HI.X R19, R56, UR15, R19, 0x2, P2 ;  /* 0x0000000f38137c11 */ /* 0x000fe200090f1413 */
[----:B------:R-:W-:Y:S08]  /*2260*/  @!P3 BRA `(.L_x_29) ;  /* 0x000000000004b947 */ /* 0x000ff00003800000 */
[----:B------:R1:W5:Y:S02]  /*2270*/  LDG.E.LTC128B R97, desc[UR16][R18.64] ;  /* 0x0000001012617981 */ /* 0x000364000c1e1920 */
.L_x_29:
[----:B------:R-:W-:Y:S05]  /*2280*/  BSYNC B1 ;  /* 0x0000000000017941 */ /* 0x000fea0003800000 */
.L_x_28:
[----:B-1---5:R-:W-:Y:S01]  /*2290*/  IMAD R18, R97, R128, RZ ;  /* 0x0000008061127224 */ /* 0x022fe200078e02ff */
[C---:B------:R-:W-:Y:S01]  /*22a0*/  LEA R88, P1, R14.reuse, R10, 0x2 ;  /* 0x0000000a0e587211 */ /* 0x040fe200078210ff */
[----:B------:R-:W-:Y:S01]  /*22b0*/  IMAD.MOV.U32 R90, RZ, RZ, R20 ;  /* 0x000000ffff5a7224 */ /* 0x000fe200078e0014 */
[----:B------:R-:W-:Y:S01]  /*22c0*/  BSSY B1, `(.L_x_30) ;  /* 0x0000011000017945 */ /* 0x000fe20003800000 */
[----:B------:R-:W-:Y:S01]  /*22d0*/  IMAD R95, R57, R129, R18 ;  /* 0x00000081395f7224 */ /* 0x000fe200078e0212 */
[----:B------:R-:W-:Y:S01]  /*22e0*/  LEA.HI.X R89, R14, R11, R15, 0x2, P1 ;  /* 0x0000000b0e597211 */ /* 0x000fe200008f140f */
[----:B------:R-:W-:Y:S01]  /*22f0*/  IMAD.WIDE.U32 R90, R6, UR10, R90 ;  /* 0x0000000a065a7c25 */ /* 0x000fe2000f8e005a */
[----:B------:R-:W-:-:S03]  /*2300*/  ISETP.GT.AND P1, PT, R5, 0x8, P0 ;  /* 0x000000080500780c */ /* 0x000fc60000724270 */
[----:B------:R1:W-:Y:S01]  /*2310*/  @P3 STG.E desc[UR16][R88.64], R95 ;  /* 0x0000005f58003986 */ /* 0x0003e2000c101910 */
[----:B------:R-:W-:Y:S01]  /*2320*/  IMAD.X R93, R17, 0x1, R101, P4 ;  /* 0x00000001115d7824 */ /* 0x000fe200020e0665 */
[----:B------:R-:W-:Y:S01]  /*2330*/  LEA R20, P2, R90, UR14, 0x2 ;  /* 0x0000000e5a147c11 */ /* 0x000fe2000f8410ff */
[----:B------:R-:W-:Y:S02]  /*2340*/  IMAD.IADD R19, R151, 0x1, R91 ;  /* 0x0000000197137824 */ /* 0x000fe400078e025b */
[----:B------:R-:W-:-:S03]  /*2350*/  IMAD.WIDE.U32 R56, R6, UR10, R92 ;  /* 0x0000000a06387c25 */ /* 0x000fc6000f8e005c */
[----:B------:R-:W-:Y:S01]  /*2360*/  LEA.HI.X R21, R90, UR15, R19, 0x2, P2 ;  /* 0x0000000f5a157c11 */ /* 0x000fe200090f1413 */
[----:B------:R-:W-:Y:S01]  /*2370*/  IMAD.MOV.U32 R90, RZ, RZ, R94 ;  /* 0x000000ffff5a7224 */ /* 0x000fe200078e005e */
[----:B------:R-:W-:Y:S01]  /*2380*/  LEA R18, P4, R56, UR14, 0x2 ;  /* 0x0000000e38127c11 */ /* 0x000fe2000f8810ff */
[----:B------:R-:W-:Y:S02]  /*2390*/  IMAD.MOV.U32 R91, RZ, RZ, R101 ;  /* 0x000000ffff5b7224 */ /* 0x000fe400078e0065 */
[----:B------:R-:W-:Y:S01]  /*23a0*/  IMAD.IADD R93, R151, 0x1, R57 ;  /* 0x00000001975d7824 */ /* 0x000fe200078e0239 */
[----:B-1----:R-:W-:Y:S09]  /*23b0*/  @!P1 BRA `(.L_x_31) ;  /* 0x0000000000049947 */ /* 0x002ff20003800000 */
[----:B------:R1:W5:Y:S02]  /*23c0*/  LDG.E.LTC128B R97, desc[UR16][R20.64+0x20] ;  /* 0x0000201014617981 */ /* 0x000364000c1e1920 */
.L_x_31:
[----:B------:R-:W-:Y:S05]  /*23d0*/  BSYNC B1 ;  /* 0x0000000000017941 */ /* 0x000fea0003800000 */
.L_x_30:
[----:B------:R-:W-:Y:S01]  /*23e0*/  ISETP.GT.AND P3, PT, R5, 0x8, P6 ;  /* 0x000000080500780c */ /* 0x000fe20003764270 */
[----:B-----5:R-:W-:Y:S01]  /*23f0*/  IMAD R57, R97, R128, RZ ;  /* 0x0000008061397224 */ /* 0x020fe200078e02ff */
[----:B------:R-:W-:Y:S01]  /*2400*/  ISETP.GT.AND P5, PT, R149, 0x8, PT ;  /* 0x000000089500780c */ /* 0x000fe20003fa4270 */
[----:B------:R-:W-:Y:S01]  /*2410*/  IMAD.WIDE.U32 R90, R12, 0x7, R90 ;  /* 0x000000070c5a7825 */ /* 0x000fe200078e005a */
[----:B------:R-:W-:Y:S01]  /*2420*/  LEA.HI.X R19, R56, UR15, R93, 0x2, P4 ;  /* 0x0000000f38137c11 */ /* 0x000fe2000a0f145d */
[----:B------:R-:W-:Y:S01]  /*2430*/  BSSY B1, `(.L_x_32) ;  /* 0x000000d000017945 */ /* 0x000fe20003800000 */
[----:B------:R-:W-:Y:S01]  /*2440*/  LOP3.LUT R150, R150, 0xfffffffb, RZ, 0xc0, !PT ;  /* 0xfffffffb96967812 */ /* 0x000fe200078ec0ff */
[----:B------:R-:W-:Y:S02]  /*2450*/  IMAD R152, R13, 0x7, RZ ;  /* 0x000000070d987824 */ /* 0x000fe400078e02ff */
[----:B------:R-:W-:Y:S01]  /*2460*/  IMAD R93, R58, R129, R57 ;  /* 0x000000813a5d7224 */ /* 0x000fe200078e0239 */
[----:B------:R-:W-:Y:S01]  /*2470*/  IADD3 R57, P2, R120, R90, RZ ;  /* 0x0000005a78397210 */ /* 0x000fe20007f5e0ff */
[----:B------:R-:W-:-:S03]  /*2480*/  IMAD.IADD R94, R91, 0x1, R152 ;  /* 0x000000015b5e7824 */ /* 0x000fc600078e0298 */
[----:B------:R2:W-:Y:S01]  /*2490*/  @P1 STG.E desc[UR16][R10.64+0x20], R93 ;  /* 0x0000205d0a001986 */ /* 0x0005e2000c101910 */
[----:B------:R-:W-:Y:S01]  /*24a0*/  IMAD.X R92, R94, 0x1, R119, P2 ;  /* 0x000000015e5c7824 */ /* 0x000fe200010e0677 */
[----:B------:R-:W-:Y:S02]  /*24b0*/  @P5 LOP3.LUT R150, R150, 0x4, RZ, 0xfc, !PT ;  /* 0x0000000496965812 */ /* 0x000fe400078efcff */
[----:B------:R-:W-:Y:S02]  /*24c0*/  ISETP.GT.AND P1, PT, R5, RZ, P5 ;  /* 0x000000ff0500720c */ /* 0x000fe40002f24270 */
[----:B------:R-:W-:Y:S01]  /*24d0*/  LEA R56, P2, R57, UR14, 0x2 ;  /* 0x0000000e39387c11 */ /* 0x000fe2000f8410ff */
[----:B------:R-:W-:-:S12]  /*24e0*/  @!P3 BRA `(.L_x_33) ;  /* 0x000000000004b947 */ /* 0x000fd80003800000 */
[----:B------:R3:W5:Y:S02]  /*24f0*/  LDG.E.LTC128B R97, desc[UR16][R18.64+0x20] ;  /* 0x0000201012617981 */ /* 0x000764000c1e1920 */
.L_x_33:
[----:B------:R-:W-:Y:S05]  /*2500*/  BSYNC B1 ;  /* 0x0000000000017941 */ /* 0x000fea0003800000 */
.L_x_32:
[----:B-----5:R-:W-:Y:S01]  /*2510*/  IMAD R58, R97, R128, RZ ;  /* 0x00000080613a7224 */ /* 0x020fe200078e02ff */
[----:B------:R-:W-:Y:S01]  /*2520*/  LEA.HI.X R57, R57, UR15, R92, 0x2, P2 ;  /* 0x0000000f39397c11 */ /* 0x000fe200090f145c */
[----:B------:R-:W-:Y:S02]  /*2530*/  IMAD.MOV.U32 R111, RZ, RZ, R97 ;  /* 0x000000ffff6f7224 */ /* 0x000fe400078e0061 */
[----:B0-----:R-:W-:-:S05]  /*2540*/  IMAD R99, R59, R129, R58 ;  /* 0x000000813b637224 */ /* 0x001fca00078e023a */
[----:B------:R-:W-:Y:S04]  /*2550*/  @P3 STG.E desc[UR16][R88.64+0x20], R99 ;  /* 0x0000206358003986 */ /* 0x000fe8000c101910 */
[----:B------:R-:W4:Y:S01]  /*2560*/  @P1 LDG.E.LTC128B R111, desc[UR16][R56.64] ;  /* 0x00000010386f1981 */ /* 0x000f22000c1e1920 */
[----:B------:R-:W-:Y:S01]  /*2570*/  IADD3 R92, P2, R90, R12, RZ ;  /* 0x0000000c5a5c7210 */ /* 0x000fe20007f5e0ff */
[----:B------:R-:W-:Y:S01]  /*2580*/  IMAD R95, R15, 0x1c, RZ ;  /* 0x0000001c0f5f7824 */ /* 0x000fe200078e02ff */
[----:B------:R-:W-:-:S03]  /*2590*/  ISETP.GT.AND P4, PT, R149, 0x9, PT ;  /* 0x000000099500780c */ /* 0x000fc60003f84270 */
[----:B--2---:R-:W-:Y:S01]  /*25a0*/  IMAD.X R93, R94, 0x1, R13, P2 ;  /* 0x000000015e5d7824 */ /* 0x004fe200010e060d */
[----:B------:R-:W-:-:S05]  /*25b0*/  IADD3 R58, P2, R92, R120, RZ ;  /* 0x000000785c3a7210 */ /* 0x000fca0007f5e0ff */
[----:B------:R-:W-:Y:S01]  /*25c0*/  IMAD.X R59, R93, 0x1, R119, P2 ;  /* 0x000000015d3b7824 */ /* 0x000fe200010e0677 */
[----:B------:R-:W-:-:S04]  /*25d0*/  LEA R90, P2, R58, UR14, 0x2 ;  /* 0x0000000e3a5a7c11 */ /* 0x000fc8000f8410ff */
[----:B------:R-:W-:Y:S01]  /*25e0*/  LEA.HI.X R91, R58, UR15, R59, 0x2, P2 ;  /* 0x0000000f3a5b7c11 */ /* 0x000fe200090f143b */
[----:B------:R-:W-:Y:S01]  /*25f0*/  IMAD.WIDE.U32 R58, R14, 0x1c, R88 ;  /* 0x0000001c0e3a7825 */ /* 0x000fe200078e0058 */
[----:B------:R-:W-:-:S03]  /*2600*/  ISETP.GT.AND P2, PT, R5, RZ, P4 ;  /* 0x000000ff0500720c */ /* 0x000fc60002744270 */
[----:B------:R-:W-:Y:S02]  /*2610*/  IMAD.IADD R59, R59, 0x1, R95 ;  /* 0x000000013b3b7824 */ /* 0x000fe400078e025f */
[----:B------:R-:W-:-:S04]  /*2620*/  IMAD.WIDE.U32 R94, R12, 0x7, R22 ;  /* 0x000000070c5e7825 */ /* 0x000fc800078e0016 */
[----:B------:R-:W-:Y:S02]  /*2630*/  IMAD.IADD R95, R152, 0x1, R95 ;  /* 0x00000001985f7824 */ /* 0x000fe400078e025f */
[----:B------:R-:W-:-:S04]  /*2640*/  IMAD.WIDE.U32 R22, R153, R12, R94 ;  /* 0x0000000c99167225 */ /* 0x000fc800078e005e */
[----:B------:R-:W-:Y:S01]  /*2650*/  IMAD.WIDE.U32 R112, R12, 0x7, R92 ;  /* 0x000000070c707825 */ /* 0x000fe200078e005c */
[----:B------:R-:W-:-:S03]  /*2660*/  USHF.L.U32 UR8, UR18, 0x2, URZ ;  /* 0x0000000212087899 */ /* 0x000fc6000800063f */
[----:B------:R-:W-:Y:S01]  /*2670*/  IMAD.IADD R116, R152, 0x1, R113 ;  /* 0x0000000198747824 */ /* 0x000fe200078e0271 */
[----:B------:R-:W-:Y:S01]  /*2680*/  USHF.L.U64.HI UR9, UR18, 0x2, UR19 ;  /* 0x0000000212097899 */ /* 0x000fe20008010213 */
[----:B----4-:R-:W-:-:S04]  /*2690*/  IMAD R56, R111, R128, RZ ;  /* 0x000000806f387224 */ /* 0x010fc800078e02ff */
[----:B------:R-:W-:-:S05]  /*26a0*/  IMAD R57, R60, R129, R56 ;  /* 0x000000813c397224 */ /* 0x000fca00078e0238 */
[----:B------:R0:W-:Y:S04]  /*26b0*/  @P1 STG.E desc[UR16][R58.64], R57 ;  /* 0x000000393a001986 */ /* 0x0001e8000c101910 */
[----:B------:R2:W4:Y:S01]  /*26c0*/  @P2 LDG.E.LTC128B R111, desc[UR16][R90.64] ;  /* 0x000000105a6f2981 */ /* 0x000522000c1e1920 */
[----:B------:R-:W-:Y:S01]  /*26d0*/  IADD3 R22, P1, R16, R22, RZ ;  /* 0x0000001610167210 */ /* 0x000fe20007f3e0ff */
[----:B------:R-:W-:Y:S03]  /*26e0*/  BSSY B1, `(.L_x_34) ;  /* 0x000002e000017945 */ /* 0x000fe60003800000 */
[----:B------:R-:W-:-:S03]  /*26f0*/  IADD3.X R23, R17, R155, R23, P1, !PT ;  /* 0x0000009b11177210 */ /* 0x000fc60000ffe417 */
[----:B------:R-:W-:-:S04]  /*2700*/  IMAD.WIDE.U32 R22, R6, UR10, R22 ;  /* 0x0000000a06167c25 */ /* 0x000fc8000f8e0016 */
[----:B------:R-:W-:Y:S01]  /*2710*/  IMAD.IADD R23, R151, 0x1, R23 ;  /* 0x0000000197177824 */ /* 0x000fe200078e0217 */
[----:B------:R-:W-:-:S04]  /*2720*/  LEA R56, P1, R22, UR14, 0x2 ;  /* 0x0000000e16387c11 */ /* 0x000fc8000f8210ff */
[----:B0-----:R-:W-:Y:S02]  /*2730*/  LEA.HI.X R57, R22, UR15, R23, 0x2, P1 ;  /* 0x0000000f16397c11 */ /* 0x001fe400088f1417 */
[----:B------:R-:W-:-:S05]  /*2740*/  IADD3 R114, P1, R112, R12, RZ ;  /* 0x0000000c70727210 */ /* 0x000fca0007f3e0ff */
[----:B------:R-:W-:Y:S01]  /*2750*/  IMAD.X R115, R116, 0x1, R13, P1 ;  /* 0x0000000174737824 */ /* 0x000fe200008e060d */
[----:B------:R-:W-:Y:S01]  /*2760*/  IADD3 R22, P1, R88, UR8, RZ ;  /* 0x0000000858167c10 */ /* 0x000fe2000ff3e0ff */
[----:B------:R-:W-:-:S03]  /*2770*/  IMAD.WIDE.U32 R100, R12, 0x7, R114 ;  /* 0x000000070c647825 */ /* 0x000fc600078e0072 */
[----:B------:R-:W-:Y:S01]  /*2780*/  IADD3.X R23, R89, UR9, RZ, P1, !PT ;  /* 0x0000000959177c10 */ /* 0x000fe20008ffe4ff */
[----:B------:R-:W-:Y:S01]  /*2790*/  IMAD.IADD R123, R152, 0x1, R101 ;  /* 0x00000001987b7824 */ /* 0x000fe200078e0265 */
[----:B------:R-:W-:-:S05]  /*27a0*/  IADD3 R98, P1, R100, R12, RZ ;  /* 0x0000000c64627210 */ /* 0x000fca0007f3e0ff */
[----:B------:R-:W-:Y:S01]  /*27b0*/  IMAD.X R99, R123, 0x1, R13, P1 ;  /* 0x000000017b637824 */ /* 0x000fe200008e060d */
[----:B------:R-:W-:Y:S01]  /*27c0*/  IADD3 R92, P1, R94, R12, RZ ;  /* 0x0000000c5e5c7210 */ /* 0x000fe20007f3e0ff */
[----:B------:R-:W-:-:S04]  /*27d0*/  IMAD.WIDE.U32 R104, R12, 0x7, R98 ;  /* 0x000000070c687825 */ /* 0x000fc800078e0062 */
[----:B------:R-:W-:Y:S01]  /*27e0*/  IMAD.X R93, R95, 0x1, R13, P1 ;  /* 0x000000015f5d7824 */ /* 0x000fe200008e060d */
[-C--:B------:R-:W-:Y:S01]  /*27f0*/  IADD3 R102, P1, R104, R12.reuse, RZ ;  /* 0x0000000c68667210 */ /* 0x080fe20007f3e0ff */
[----:B------:R-:W-:Y:S02]  /*2800*/  IMAD.IADD R110, R152, 0x1, R105 ;  /* 0x00000001986e7824 */ /* 0x000fe400078e0269 */
[----:B--2---:R-:W-:-:S04]  /*2810*/  IMAD.WIDE.U32 R90, R153, R12, R92 ;  /* 0x0000000c995a7225 */ /* 0x004fc800078e005c */
[----:B------:R-:W-:Y:S01]  /*2820*/  IMAD.X R103, R110, 0x1, R13, P1 ;  /* 0x000000016e677824 */ /* 0x000fe200008e060d */
[----:B------:R-:W-:Y:S01]  /*2830*/  IADD3 R96, P1, R16, R90, RZ ;  /* 0x0000005a10607210 */ /* 0x000fe20007f3e0ff */
[----:B------:R-:W-:-:S03]  /*2840*/  IMAD.WIDE.U32 R108, R12, 0x7, R102 ;  /* 0x000000070c6c7825 */ /* 0x000fc600078e0066 */
[----:B------:R-:W-:Y:S01]  /*2850*/  IADD3.X R97, R17, R155, R91, P1, !PT ;  /* 0x0000009b11617210 */ /* 0x000fe20000ffe45b */
[----:B------:R-:W-:Y:S01]  /*2860*/  IMAD.IADD R122, R152, 0x1, R109 ;  /* 0x00000001987a7824 */ /* 0x000fe200078e026d */
[----:B------:R-:W-:Y:S01]  /*2870*/  IADD3 R106, P1, R108, R12, RZ ;  /* 0x0000000c6c6a7210 */ /* 0x000fe20007f3e0ff */
[----:B------:R-:W-:-:S04]  /*2880*/  IMAD.WIDE.U32 R96, R6, UR10, R96 ;  /* 0x0000000a06607c25 */ /* 0x000fc8000f8e0060 */
[----:B------:R-:W-:Y:S02]  /*2890*/  IMAD.X R107, R122, 0x1, R13, P1 ;  /* 0x000000017a6b7824 */ /* 0x000fe400008e060d */
[----:B------:R-:W-:-:S04]  /*28a0*/  IMAD.WIDE.U32 R134, R12, 0x7, R106 ;  /* 0x000000070c867825 */ /* 0x000fc800078e006a */
[----:B------:R-:W-:Y:S01]  /*28b0*/  IMAD.IADD R156, R152, 0x1, R135 ;  /* 0x00000001989c7824 */ /* 0x000fe200078e0287 */
[----:B------:R-:W-:-:S05]  /*28c0*/  IADD3 R132, P1, R134, R12, RZ ;  /* 0x0000000c86847210 */ /* 0x000fca0007f3e0ff */
[----:B------:R-:W-:Y:S01]  /*28d0*/  IMAD.X R133, R156, 0x1, R13, P1 ;  /* 0x000000019c857824 */ /* 0x000fe200008e060d */
[----:B------:R-:W-:Y:S01]  /*28e0*/  LEA R90, P1, R96, UR14, 0x2 ;  /* 0x0000000e605a7c11 */ /* 0x000fe2000f8210ff */
[----:B------:R-:W-:-:S04]  /*28f0*/  IMAD.WIDE.U32 R130, R12, 0x7, R132 ;  /* 0x000000070c827825 */ /* 0x000fc800078e0084 */
[----:B------:R-:W-:Y:S02]  /*2900*/  IMAD.IADD R165, R152, 0x1, R131 ;  /* 0x0000000198a57824 */ /* 0x000fe400078e0283 */
[----:B----4-:R-:W-:-:S04]  /*2910*/  IMAD R60, R111, R128, RZ ;  /* 0x000000806f3c7224 */ /* 0x010fc800078e02ff */
[----:B------:R-:W-:Y:S02]  /*2920*/  IMAD R117, R61, R129, R60 ;  /* 0x000000813d757224 */ /* 0x000fe400078e023c */
[----:B------:R-:W-:-:S03]  /*2930*/  IMAD.IADD R61, R151, 0x1, R97 ;  /* 0x00000001973d7824 */ /* 0x000fc600078e0261 */
[----:B------:R0:W-:Y:S02]  /*2940*/  @P2 STG.E desc[UR16][R22.64], R117 ;  /* 0x0000007516002986 */ /* 0x0001e4000c101910 */
[----:B------:R-:W-:Y:S02]  /*2950*/  LEA.HI.X R91, R96, UR15, R61, 0x2, P1 ;  /* 0x0000000f605b7c11 */ /* 0x000fe400088f143d */
[----:B------:R-:W-:-:S04]  /*2960*/  IADD3 R163, P1, P2, R120, R12, R130 ;  /* 0x0000000c78a37210 */ /* 0x000fc80007a3e082 */
[----:B------:R-:W-:Y:S02]  /*2970*/  IADD3.X R154, R119, R13, R165, P1, P2 ;  /* 0x0000000d779a7210 */ /* 0x000fe40000fe44a5 */
[----:B------:R-:W-:Y:S02]  /*2980*/  ISETP.GT.AND P2, PT, R5, 0x8, P5 ;  /* 0x000000080500780c */ /* 0x000fe40002f44270 */
[----:B------:R-:W-:-:S11]  /*2990*/  IADD3 R60, P1, R10, UR8, RZ ;  /* 0x000000080a3c7c10 */ /* 0x000fd6000ff3e0ff */
[----:B0-----:R-:W-:Y:S05]  /*29a0*/  @!P2 BRA `(.L_x_35) ;  /* 0x000000000004a947 */ /* 0x001fea0003800000 */
[----:B------:R0:W5:Y:S02]  /*29b0*/  LDG.E.LTC128B R111, desc[UR16][R56.64+0x20] ;  /* 0x00002010386f7981 */ /* 0x000164000c1e1920 */
.L_x_35:
[----:B------:R-:W-:Y:S05]  /*29c0*/  BSYNC B1 ;  /* 0x0000000000017941 */ /* 0x000fea0003800000 */
.L_x_34:
[----:B------:R-:W-:Y:S01]  /*29d0*/  IADD3.X R61, R11, UR9, RZ, P1, !PT ;  /* 0x000000090b3d7c10 */ /* 0x000fe20008ffe4ff */
[----:B-----5:R-:W-:Y:S01]  /*29e0*/  IMAD R96, R111, R128, RZ ;  /* 0x000000806f607224 */ /* 0x020fe200078e02ff */
[----:B------:R-:W-:Y:S01]  /*29f0*/  ISETP.GT.AND P1, PT, R5, 0x8, P4 ;  /* 0x000000080500780c */ /* 0x000fe20002724270 */
[----:B------:R-:W-:Y:S02]  /*2a00*/  BSSY B1, `(.L_x_36) ;  /* 0x0000006000017945 */ /* 0x000fe40003800000 */
[----:B------:R-:W-:-:S05]  /*2a10*/  IMAD R97, R62, R129, R96 ;  /* 0x000000813e617224 */ /* 0x000fca00078e0260 */
[----:B------:R2:W-:Y:S01]  /*2a20*/  @P2 STG.E desc[UR16][R60.64+0x20], R97 ;  /* 0x000020613c002986 */ /* 0x0005e2000c101910 */
[----:B------:R-:W-:-:S04]  /*2a30*/  IADD3 R112, P2, R120, R112, RZ ;  /* 0x0000007078707210 */ /* 0x000fc80007f5e0ff */
[----:B------:R-:W-:Y:S09]  /*2a40*/  @!P1 BRA `(.L_x_37) ;  /* 0x0000000000049947 */ /* 0x000ff20003800000 */
[----:B------:R4:W5:Y:S02]  /*2a50*/  LDG.E.LTC128B R111, desc[UR16][R90.64+0x20] ;  /* 0x000020105a6f7981 */ /* 0x000964000c1e1920 */
.L_x_37:
[----:B------:R-:W-:Y:S05]  /*2a60*/  BSYNC B1 ;  /* 0x0000000000017941 */ /* 0x000fea0003800000 */
.L_x_36:
[----:B-----5:R-:W-:Y:S01]  /*2a70*/  IMAD R62, R111, R128, RZ ;  /* 0x000000806f3e7224 */ /* 0x020fe200078e02ff */
[----:B------:R-:W-:Y:S01]  /*2a80*/  ISETP.GT.AND P3, PT, R149, 0x10, PT ;  /* 0x000000109500780c */ /* 0x000fe20003f64270 */
[----:B--2---:R-:W-:Y:S01]  /*2a90*/  IMAD.X R97, R116, 0x1, R119, P2 ;  /* 0x0000000174617824 */ /* 0x004fe200010e0677 */
[----:B------:R-:W-:Y:S01]  /*2aa0*/  LOP3.LUT R150, R150, 0xffffffef, RZ, 0xc0, !PT ;  /* 0xffffffef96967812 */ /* 0x000fe200078ec0ff */
[----:B------:R-:W-:Y:S01]  /*2ab0*/  IMAD R113, R63, R129, R62 ;  /* 0x000000813f717224 */ /* 0x000fe200078e023e */
[----:B------:R-:W-:Y:S01]  /*2ac0*/  LEA R62, P2, R112, UR14, 0x2 ;  /* 0x0000000e703e7c11 */ /* 0x000fe2000f8410ff */
[----:B------:R-:W-:Y:S01]  /*2ad0*/  BSSY B1, `(.L_x_38) ;  /* 0x000000a000017945 */ /* 0x000fe20003800000 */
[----:B------:R-:W-:Y:S02]  /*2ae0*/  IMAD.MOV.U32 R161, RZ, RZ, R111 ;  /* 0x000000ffffa17224 */ /* 0x000fe400078e006f */
[----:B------:R2:W-:Y:S01]  /*2af0*/  @P1 STG.E desc[UR16][R22.64+0x20], R113 ;  /* 0x0000207116001986 */ /* 0x0005e2000c101910 */
[----:B------:R-:W-:-:S02]  /*2b00*/  IADD3 R96, P1, R10, UR6, RZ ;  /* 0x000000060a607c10 */ /* 0x000fc4000ff3e0ff */
[----:B------:R-:W-:Y:S02]  /*2b10*/  LEA.HI.X R63, R112, UR15, R97, 0x2, P2 ;  /* 0x0000000f703f7c11 */ /* 0x000fe400090f1461 */
[----:B------:R-:W-:Y:S02]  /*2b20*/  IADD3.X R97, R11, UR5, RZ, P1, !PT ;  /* 0x000000050b617c10 */ /* 0x000fe40008ffe4ff */
[----:B------:R-:W-:Y:S02]  /*2b30*/  ISETP.GT.AND P1, PT, R5, RZ, P3 ;  /* 0x000000ff0500720c */ /* 0x000fe40001f24270 */
[----:B------:R-:W-:-:S11]  /*2b40*/  @P3 LOP3.LUT R150, R150, 0x10, RZ, 0xfc, !PT ;  /* 0x0000001096963812 */ /* 0x000fd600078efcff */
[----:B--2---:R-:W-:Y:S05]  /*2b50*/  @!P1 BRA `(.L_x_39) ;  /* 0x0000000000049947 */ /* 0x004fea0003800000 */
[----:B------:R2:W5:Y:S02]  /*2b60*/  LDG.E.LTC128B R161, desc[UR16][R62.64] ;  /* 0x000000103ea17981 */ /* 0x000564000c1e1920 */
.L_x_39:
[----:B------:R-:W-:Y:S05]  /*2b70*/  BSYNC B1 ;  /* 0x0000000000017941 */ /* 0x000fea0003800000 */
.L_x_38:
[----:B--2--5:R-:W-:Y:S01]  /*2b80*/  IMAD R62, R161, R128, RZ ;  /* 0x00000080a13e7224 */ /* 0x024fe200078e02ff */
[----:B------:R-:W-:Y:S01]  /*2b90*/  ISETP.GT.AND P2, PT, R149, 0x11, PT ;  /* 0x000000119500780c */ /* 0x000fe20003f44270 */
[----:B------:R-:W-:Y:S01]  /*2ba0*/  IMAD.WIDE.U32 R94, R12, 0x7, R94 ;  /* 0x000000070c5e7825 */ /* 0x000fe200078e005e */
[----:B------:R-:W-:Y:S01]  /*2bb0*/  LOP3.LUT R150, R150, 0xfffffdff, RZ, 0xc0, !PT ;  /* 0xfffffdff96967812 */ /* 0x000fe200078ec0ff */
[----:B------:R-:W-:Y:S02]  /*2bc0*/  BSSY B1, `(.L_x_40) ;  /* 0x00000aa000017945 */ /* 0x000fe40003800000 */
[----:B------:R-:W-:Y:S02]  /*2bd0*/  IMAD R101, R64, R129, R62 ;  /* 0x0000008140657224 */ /* 0x000fe400078e023e */
[----:B------:R-:W-:-:S03]  /*2be0*/  IMAD.WIDE.U32 R92, R12, 0x7, R92 ;  /* 0x000000070c5c7825 */ /* 0x000fc600078e005c */
[----:B------:R2:W-:Y:S01]  /*2bf0*/  @P1 STG.E desc[UR16][R96.64], R101 ;  /* 0x0000006560001986 */ /* 0x0005e2000c101910 */
[----:B------:R-:W-:Y:S02]  /*2c00*/  IADD3 R112, P1, R94, R12, RZ ;  /* 0x0000000c5e707210 */ /* 0x000fe40007f3e0ff */
[----:B------:R-:W-:Y:S02]  /*2c10*/  @P2 LOP3.LUT R150, R150, 0x200, RZ, 0xfc, !PT ;  /* 0x0000020096962812 */ /* 0x000fe400078efcff */
[----:B------:R-:W-:Y:S02]  /*2c20*/  IADD3.X R113, R13, R152, R95, P1, !PT ;  /* 0x000000980d717210 */ /* 0x000fe40000ffe45f */
[----:B------:R-:W-:Y:S01]  /*2c30*/  IADD3 R64, P1, R114, R120, RZ ;  /* 0x0000007872407210 */ /* 0x000fe20007f3e0ff */
[----:B------:R-:W-:-:S04]  /*2c40*/  IMAD.WIDE.U32 R62, R153, R12, R112 ;  /* 0x0000000c993e7225 */ /* 0x000fc800078e0070 */
[----:B------:R-:W-:Y:S01]  /*2c50*/  IMAD.X R115, R115, 0x1, R119, P1 ;  /* 0x0000000173737824 */ /* 0x000fe200008e0677 */
[----:B------:R-:W-:Y:S01]  /*2c60*/  LEA R114, P1, R64, UR14, 0x2 ;  /* 0x0000000e40727c11 */ /* 0x000fe2000f8210ff */
[----:B------:R-:W-:-:S03]  /*2c70*/  IMAD.WIDE.U32 R112, R12, 0x7, R112 ;  /* 0x000000070c707825 */ /* 0x000fc600078e0070 */
[----:B------:R-:W-:Y:S02]  /*2c80*/  LEA.HI.X R115, R64, UR15, R115, 0x2, P1 ;  /* 0x0000000f40737c11 */ /* 0x000fe400088f1473 */
[----:B------:R-:W-:-:S04]  /*2c90*/  IADD3 R62, P1, R16, R62, RZ ;  /* 0x0000003e103e7210 */ /* 0x000fc80007f3e0ff */
[----:B------:R-:W-:Y:S02]  /*2ca0*/  IADD3.X R63, R17, R155, R63, P1, !PT ;  /* 0x0000009b113f7210 */ /* 0x000fe40000ffe43f */
[----:B------:R-:W-:Y:S01]  /*2cb0*/  IADD3 R124, P1, R92, R12, RZ ;  /* 0x0000000c5c7c7210 */ /* 0x000fe20007f3e0ff */
[----:B------:R-:W-:-:S03]  /*2cc0*/  IMAD.WIDE.U32 R62, R6, UR10, R62 ;  /* 0x0000000a063e7c25 */ /* 0x000fc6000f8e003e */
[----:B------:R-:W-:Y:S01]  /*2cd0*/  IADD3.X R125, R13, R152, R93, P1, !PT ;  /* 0x000000980d7d7210 */ /* 0x000fe20000ffe45d */
[----:B------:R-:W-:Y:S01]  /*2ce0*/  IMAD.IADD R63, R151, 0x1, R63 ;  /* 0x00000001973f7824 */ /* 0x000fe200078e023f */
[----:B------:R-:W-:Y:S01]  /*2cf0*/  LEA R94, P1, R62, UR14, 0x2 ;  /* 0x0000000e3e5e7c11 */ /* 0x000fe2000f8210ff */
[----:B------:R-:W-:-:S03]  /*2d00*/  IMAD.WIDE.U32 R92, R153, R12, R124 ;  /* 0x0000000c995c7225 */ /* 0x000fc600078e007c */
[----:B------:R-:W-:Y:S02]  /*2d10*/  LEA.HI.X R95, R62, UR15, R63, 0x2, P1 ;  /* 0x0000000f3e5f7c11 */ /* 0x000fe400088f143f */
[----:B------:R-:W-:-:S04]  /*2d20*/  IADD3 R116, P1, R16, R92, RZ ;  /* 0x0000005c10747210 */ /* 0x000fc80007f3e0ff */
[----:B------:R-:W-:Y:S02]  /*2d30*/  IADD3.X R117, R17, R155, R93, P1, !PT ;  /* 0x0000009b11757210 */ /* 0x000fe40000ffe45d */
[----:B------:R-:W-:Y:S01]  /*2d40*/  IADD3 R92, P1, R88, UR6, RZ ;  /* 0x00000006585c7c10 */ /* 0x000fe2000ff3e0ff */
[----:B------:R-:W-:-:S03]  /*2d50*/  IMAD.WIDE.U32 R116, R6, UR10, R116 ;  /* 0x0000000a06747c25 */ /* 0x000fc6000f8e0074 */
[----:B------:R-:W-:Y:S01]  /*2d60*/  IADD3.X R93, R89, UR5, RZ, P1, !PT ;  /* 0x00000005595d7c10 */ /* 0x000fe20008ffe4ff */
[----:B------:R-:W-:Y:S01]  /*2d70*/  IMAD.IADD R63, R151, 0x1, R117 ;  /* 0x00000001973f7824 */ /* 0x000fe200078e0275 */
[----:B------:R-:W-:-:S04]  /*2d80*/  LEA R62, P1, R116, UR14, 0x2 ;  /* 0x0000000e743e7c11 */ /* 0x000fc8000f8210ff */
[----:B------:R-:W-:Y:S02]  /*2d90*/  LEA.HI.X R63, R116, UR15, R63, 0x2, P1 ;  /* 0x0000000f743f7c11 */ /* 0x000fe400088f143f */
[----:B------:R-:W-:-:S05]  /*2da0*/  IADD3 R100, P1, R120, R100, RZ ;  /* 0x0000006478647210 */ /* 0x000fca0007f3e0ff */
[----:B--2---:R-:W-:Y:S01]  /*2db0*/  IMAD.X R101, R123, 0x1, R119, P1 ;  /* 0x000000017b657824 */ /* 0x004fe200008e0677 */
[----:B------:R-:W-:-:S04]  /*2dc0*/  LEA R126, P1, R100, UR14, 0x2 ;  /* 0x0000000e647e7c11 */ /* 0x000fc8000f8210ff */
[----:B------:R-:W-:Y:S02]  /*2dd0*/  LEA.HI.X R127, R100, UR15, R101, 0x2, P1 ;  /* 0x0000000f647f7c11 */ /* 0x000fe400088f1465 */
[----:B------:R-:W-:-:S05]  /*2de0*/  IADD3 R64, P1, R98, R120, RZ ;  /* 0x0000007862407210 */ /* 0x000fca0007f3e0ff */
[----:B------:R-:W-:Y:S01]  /*2df0*/  IMAD.X R99, R99, 0x1, R119, P1 ;  /* 0x0000000163637824 */ /* 0x000fe200008e0677 */
[----:B------:R-:W-:-:S04]  /*2e00*/  LEA R116, P1, R64, UR14, 0x2 ;  /* 0x0000000e40747c11 */ /* 0x000fc8000f8210ff */
[----:B------:R-:W-:Y:S01]  /*2e10*/  LEA.HI.X R117, R64, UR15, R99, 0x2, P1 ;  /* 0x0000000f40757c11 */ /* 0x000fe200088f1463 */
[----:B------:R-:W-:Y:S01]  /*2e20*/  IMAD.WIDE.U32 R98, R12, 0x7, R124 ;  /* 0x000000070c627825 */ /* 0x000fe200078e007c */
[----:B------:R-:W-:-:S04]  /*2e30*/  IADD3 R124, P1, R112, R12, RZ ;  /* 0x0000000c707c7210 */ /* 0x000fc80007f3e0ff */
[----:B------:R-:W-:Y:S02]  /*2e40*/  IADD3.X R125, R13, R152, R113, P1, !PT ;  /* 0x000000980d7d7210 */ /* 0x000fe40000ffe471 */
[----:B------:R-:W-:-:S04]  /*2e50*/  IADD3 R158, P1, R98, R12, RZ ;  /* 0x0000000c629e7210 */ /* 0x000fc80007f3e0ff */
[----:B------:R-:W-:Y:S01]  /*2e60*/  IADD3.X R159, R13, R152, R99, P1, !PT ;  /* 0x000000980d9f7210 */ /* 0x000fe20000ffe463 */
[----:B------:R-:W-:-:S04]  /*2e70*/  IMAD.WIDE.U32 R98, R153, R12, R124 ;  /* 0x0000000c99627225 */ /* 0x000fc800078e007c */
[----:B------:R-:W-:Y:S01]  /*2e80*/  IMAD.WIDE.U32 R100, R153, R12, R158 ;  /* 0x0000000c99647225 */ /* 0x000fe200078e009e */
[----:B------:R-:W-:-:S03]  /*2e90*/  IADD3 R98, P1, R16, R98, RZ ;  /* 0x0000006210627210 */ /* 0x000fc60007f3e0ff */
[----:B------:R-:W-:Y:S01]  /*2ea0*/  IMAD.WIDE.U32 R124, R12, 0x7, R124 ;  /* 0x000000070c7c7825 */ /* 0x000fe200078e007c */
[----:B------:R-:W-:Y:S02]  /*2eb0*/  IADD3.X R99, R17, R155, R99, P1, !PT ;  /* 0x0000009b11637210 */ /* 0x000fe40000ffe463 */
[----:B------:R-:W-:Y:S01]  /*2ec0*/  IADD3 R112, P1, R16, R100, RZ ;  /* 0x0000006410707210 */ /* 0x000fe20007f3e0ff */
[----:B------:R-:W-:-:S03]  /*2ed0*/  IMAD.WIDE.U32 R98, R6, UR10, R98 ;  /* 0x0000000a06627c25 */ /* 0x000fc6000f8e0062 */
[----:B------:R-:W-:Y:S01]  /*2ee0*/  IADD3.X R113, R17, R155, R101, P1, !PT ;  /* 0x0000009b11717210 */ /* 0x000fe20000ffe465 */
[----:B------:R-:W-:Y:S01]  /*2ef0*/  IMAD.IADD R99, R151, 0x1, R99 ;  /* 0x0000000197637824 */ /* 0x000fe200078e0263 */
[----:B------:R-:W-:Y:S01]  /*2f00*/  LEA R100, P1, R98, UR14, 0x2 ;  /* 0x0000000e62647c11 */ /* 0x000fe2000f8210ff */
[----:B------:R-:W-:-:S03]  /*2f10*/  IMAD.WIDE.U32 R112, R6, UR10, R112 ;  /* 0x0000000a06707c25 */ /* 0x000fc6000f8e0070 */
[----:B------:R-:W-:Y:S01]  /*2f20*/  LEA.HI.X R101, R98, UR15, R99, 0x2, P1 ;  /* 0x0000000f62657c11 */ /* 0x000fe200088f1463 */
[----:B------:R-:W-:Y:S01]  /*2f30*/  IMAD.IADD R99, R151, 0x1, R113 ;  /* 0x0000000197637824 */ /* 0x000fe200078e0271 */
[----:B------:R-:W-:-:S04]  /*2f40*/  LEA R98, P1, R112, UR14, 0x2 ;  /* 0x0000000e70627c11 */ /* 0x000fc8000f8210ff */
[----:B------:R-:W-:Y:S02]  /*2f50*/  LEA.HI.X R99, R112, UR15, R99, 0x2, P1 ;  /* 0x0000000f70637c11 */ /* 0x000fe400088f1463 */
[----:B------:R-:W-:-:S05]  /*2f60*/  IADD3 R104, P1, R120, R104, RZ ;  /* 0x0000006878687210 */ /* 0x000fca0007f3e0ff */
[----:B------:R-:W-:Y:S01]  /*2f70*/  IMAD.X R105, R110, 0x1, R119, P1 ;  /* 0x000000016e697824 */ /* 0x000fe200008e0677 */
        /* <DEDUP_REMOVED lines=45> */
[----:B------:R-:W-:-:S03]  /*3250*/  IMAD.WIDE.U32 R168, R12, 0x7, R168 ;  /* 0x000000070ca87825 */ /* 0x000fc600078e00a8 */
[----:B------:R-:W-:Y:S01]  /*3260*/  IADD3.X R159, R17, R155, R109, P1, !PT ;  /* 0x0000009b119f7210 */ /* 0x000fe20000ffe46d */
[----:B------:R-:W-:-:S04]  /*3270*/  IMAD.WIDE.U32 R106, R6, UR10, R106 ;  /* 0x0000000a066a7c25 */ /* 0x000fc8000f8e006a */
        /* <DEDUP_REMOVED lines=14> */
[----:B------:R-:W-:Y:S02]  /*3360*/  LEA.HI.X R159, R64, UR15, R133, 0x2, P1 ;  /* 0x0000000f409f7c11 */ /* 0x000fe400088f1485 */
[----:B------:R-:W-:-:S04]  /*3370*/  IADD3 R166, P1, R166, R12, RZ ;  /* 0x0000000ca6a67210 */ /* 0x000fc80007f3e0ff */
[----:B------:R-:W-:Y:S02]  /*3380*/  IADD3.X R167, R13, R152, R167, P1, !PT ;  /* 0x000000980da77210 */ /* 0x000fe40000ffe4a7 */
[-C--:B------:R-:W-:Y:S01]  /*3390*/  IADD3 R170, P1, R168, R12.reuse, RZ ;  /* 0x0000000ca8aa7210 */ /* 0x080fe20007f3e0ff */
[----:B------:R-:W-:-:S03]  /*33a0*/  IMAD.WIDE.U32 R132, R153, R12, R166 ;  /* 0x0000000c99847225 */ /* 0x000fc600078e00a6 */
[----:B------:R-:W-:Y:S01]  /*33b0*/  IADD3.X R171, R13, R152, R169, P1, !PT ;  /* 0x000000980dab7210 */ /* 0x000fe20000ffe4a9 */
[----:B------:R-:W-:Y:S01]  /*33c0*/  IMAD.WIDE.U32 R166, R12, 0x7, R166 ;  /* 0x000000070ca67825 */ /* 0x000fe200078e00a6 */
[----:B------:R-:W-:-:S03]  /*33d0*/  IADD3 R134, P1, R16, R132, RZ ;  /* 0x0000008410867210 */ /* 0x000fc60007f3e0ff */
[----:B------:R-:W-:Y:S01]  /*33e0*/  IMAD.WIDE.U32 R168, R153, R12, R170 ;  /* 0x0000000c99a87225 */ /* 0x000fe200078e00aa */
[----:B------:R-:W-:-:S03]  /*33f0*/  IADD3.X R135, R17, R155, R133, P1, !PT ;  /* 0x0000009b11877210 */ /* 0x000fc60000ffe485 */
[----:B------:R-:W-:Y:S01]  /*3400*/  IMAD.WIDE.U32 R170, R12, 0x7, R170 ;  /* 0x000000070caa7825 */ /* 0x000fe200078e00aa */
[----:B------:R-:W-:-:S03]  /*3410*/  IADD3 R168, P1, R16, R168, RZ ;  /* 0x000000a810a87210 */ /* 0x000fc60007f3e0ff */
[----:B------:R-:W-:Y:S01]  /*3420*/  IMAD.WIDE.U32 R134, R6, UR10, R134 ;  /* 0x0000000a06867c25 */ /* 0x000fe2000f8e0086 */
[----:B------:R-:W-:-:S03]  /*3430*/  IADD3.X R169, R17, R155, R169, P1, !PT ;  /* 0x0000009b11a97210 */ /* 0x000fc60000ffe4a9 */
        /* <DEDUP_REMOVED lines=15> */
[----:B------:R-:W-:Y:S02]  /*3530*/  IADD3.X R165, R13, R152, R171, P1, !PT ;  /* 0x000000980da57210 */ /* 0x000fe40000ffe4ab */
[----:B------:R-:W-:Y:S01]  /*3540*/  LEA R118, P1, R163, UR14, 0x2 ;  /* 0x0000000ea3767c11 */ /* 0x000fe2000f8210ff */
[----:B------:R-:W-:-:S03]  /*3550*/  IMAD.WIDE.U32 R152, R153, R12, R164 ;  /* 0x0000000c99987225 */ /* 0x000fc600078e00a4 */
[----:B------:R-:W-:Y:S02]  /*3560*/  LEA.HI.X R119, R163, UR15, R154, 0x2, P1 ;  /* 0x0000000fa3777c11 */ /* 0x000fe400088f149a */
[----:B------:R-:W-:-:S04]  /*3570*/  IADD3 R12, P1, R16, R130, RZ ;  /* 0x00000082100c7210 */ /* 0x000fc80007f3e0ff */
[----:B------:R-:W-:Y:S02]  /*3580*/  IADD3.X R13, R17, R155, R131, P1, !PT ;  /* 0x0000009b110d7210 */ /* 0x000fe40000ffe483 */
[----:B------:R-:W-:-:S04]  /*3590*/  IADD3 R130, P1, R16, R152, RZ ;  /* 0x0000009810827210 */ /* 0x000fc80007f3e0ff */
        /* <DEDUP_REMOVED lines=9> */
[----:B------:R-:W-:-:S13]  /*3630*/  ISETP.GT.AND P1, PT, R5, RZ, P2 ;  /* 0x000000ff0500720c */ /* 0x000fda0001724270 */
[----:B------:R-:W-:Y:S05]  /*3640*/  @!P1 BRA `(.L_x_41) ;  /* 0x0000000000049947 */ /* 0x000fea0003800000 */
[----:B------:R2:W5:Y:S02]  /*3650*/  LDG.E.LTC128B R161, desc[UR16][R114.64] ;  /* 0x0000001072a17981 */ /* 0x000564000c1e1920 */
.L_x_41:
[----:B------:R-:W-:Y:S05]  /*3660*/  BSYNC B1 ;  /* 0x0000000000017941 */ /* 0x000fea0003800000 */
.L_x_40:
[----:B-----5:R-:W-:Y:S01]  /*3670*/  IMAD R6, R161, R128, RZ ;  /* 0x00000080a1067224 */ /* 0x020fe200078e02ff */
[----:B------:R-:W-:Y:S03]  /*3680*/  BSSY B1, `(.L_x_42) ;  /* 0x0000006000017945 */ /* 0x000fe60003800000 */
[----:B------:R-:W-:-:S05]  /*3690*/  IMAD R65, R65, R129, R6 ;  /* 0x0000008141417224 */ /* 0x000fca00078e0206 */
[----:B------:R0:W-:Y:S01]  /*36a0*/  @P1 STG.E desc[UR16][R92.64], R65 ;  /* 0x000000415c001986 */ /* 0x0001e2000c101910 */
[----:B------:R-:W-:-:S13]  /*36b0*/  ISETP.GT.AND P1, PT, R5, 0x8, P3 ;  /* 0x000000080500780c */ /* 0x000fda0001f24270 */
[----:B0-----:R-:W-:Y:S05]  /*36c0*/  @!P1 BRA `(.L_x_43) ;  /* 0x0000000000049947 */ /* 0x001fea0003800000 */
[----:B------:R0:W5:Y:S02]  /*36d0*/  LDG.E.LTC128B R161, desc[UR16][R94.64+0x20] ;  /* 0x000020105ea17981 */ /* 0x000164000c1e1920 */
.L_x_43:
[----:B------:R-:W-:Y:S05]  /*36e0*/  BSYNC B1 ;  /* 0x0000000000017941 */ /* 0x000fea0003800000 */
.L_x_42:
[----:B-----5:R-:W-:Y:S01]  /*36f0*/  IMAD R6, R161, R128, RZ ;  /* 0x00000080a1067224 */ /* 0x020fe200078e02ff */
[----:B------:R-:W-:Y:S03]  /*3700*/  BSSY B1, `(.L_x_44) ;  /* 0x0000006000017945 */ /* 0x000fe60003800000 */
[----:B------:R-:W-:-:S05]  /*3710*/  IMAD R65, R66, R129, R6 ;  /* 0x0000008142417224 */ /* 0x000fca00078e0206 */
[----:B------:R0:W-:Y:S01]  /*3720*/  @P1 STG.E desc[UR16][R96.64+0x20], R65 ;  /* 0x0000204160001986 */ /* 0x0001e2000c101910 */
[----:B------:R-:W-:-:S13]  /*3730*/  ISETP.GT.AND P1, PT, R5, 0x8, P2 ;  /* 0x000000080500780c */ /* 0x000fda0001724270 */
[----:B0-----:R-:W-:Y:S05]  /*3740*/  @!P1 BRA `(.L_x_45) ;  /* 0x0000000000049947 */ /* 0x001fea0003800000 */
[----:B------:R0:W5:Y:S02]  /*3750*/  LDG.E.LTC128B R161, desc[UR16][R62.64+0x20] ;  /* 0x000020103ea17981 */ /* 0x000164000c1e1920 */
.L_x_45:
[----:B------:R-:W-:Y:S05]  /*3760*/  BSYNC B1 ;  /* 0x0000000000017941 */ /* 0x000fea0003800000 */
.L_x_44:
[----:B-----5:R-:W-:Y:S01]  /*3770*/  IMAD R6, R161, R128, RZ ;  /* 0x00000080a1067224 */ /* 0x020fe200078e02ff */
[----:B------:R-:W-:Y:S02]  /*3780*/  ISETP.GT.AND P3, PT, R149, 0x18, PT ;  /* 0x000000189500780c */ /* 0x000fe40003f64270 */
[----:B------:R-:W-:Y:S01]  /*3790*/  LOP3.LUT R150, R150, 0xffffffdf, RZ, 0xc0, !PT ;  /* 0xffffffdf96967812 */ /* 0x000fe200078ec0ff */
[----:B------:R-:W-:-:S05]  /*37a0*/  IMAD R67, R67, R129, R6 ;  /* 0x0000008143437224 */ /* 0x000fca00078e0206 */
[----:B------:R1:W-:Y:S01]  /*37b0*/  @P1 STG.E desc[UR16][R92.64+0x20], R67 ;  /* 0x000020435c001986 */ /* 0x0003e2000c101910 */
[----:B------:R-:W-:Y:S01]  /*37c0*/  ISETP.GT.AND P1, PT, R5, RZ, P3 ;  /* 0x000000ff0500720c */ /* 0x000fe20001f24270 */
[----:B--2---:R-:W-:Y:S02]  /*37d0*/  IMAD R115, R15, 0x60, RZ ;  /* 0x000000600f737824 */ /* 0x004fe400078e02ff */
[----:B------:R-:W-:Y:S01]  /*37e0*/  IMAD.WIDE.U32 R64, R14, 0x60, R10 ;  /* 0x000000600e407825 */ /* 0x000fe200078e000a */
[----:B------:R-:W-:Y:S02]  /*37f0*/  ISETP.GT.AND P2, PT, R149, 0x19, PT ;  /* 0x000000199500780c */ /* 0x000fe40003f44270 */
[----:B------:R-:W-:-:S07]  /*3800*/  @P3 LOP3.LUT R150, R150, 0x20, RZ, 0xfc, !PT ;  /* 0x0000002096963812 */ /* 0x000fce00078efcff */
[----:B------:R-:W2:Y:S01]  /*3810*/  @P1 LDG.E.LTC128B R161, desc[UR16][R126.64] ;  /* 0x000000107ea11981 */ /* 0x000ea2000c1e1920 */
[----:B------:R-:W-:Y:S01]  /*3820*/  IMAD.IADD R65, R65, 0x1, R115 ;  /* 0x0000000141417824 */ /* 0x000fe200078e0273 */
[----:B------:R-:W-:Y:S01]  /*3830*/  LOP3.LUT R150, R150, 0xfffffbff, RZ, 0xc0, !PT ;  /* 0xfffffbff96967812 */ /* 0x000fe200078ec0ff */
[----:B------:R-:W-:Y:S01]  /*3840*/  BSSY B1, `(.L_x_46) ;  /* 0x0000009000017945 */ /* 0x000fe20003800000 */
[----:B-1----:R-:W-:Y:S02]  /*3850*/  IMAD.WIDE.U32 R66, R14, 0x60, R88 ;  /* 0x000000600e427825 */ /* 0x002fe400078e0058 */
[----:B------:R-:W-:Y:S02]  /*3860*/  @P2 LOP3.LUT R150, R150, 0x400, RZ, 0xfc, !PT ;  /* 0x0000040096962812 */ /* 0x000fe400078efcff */
[----:B--2---:R-:W-:-:S04]  /*3870*/  IMAD R6, R161, R128, RZ ;  /* 0x00000080a1067224 */ /* 0x004fc800078e02ff */
[----:B------:R-:W-:-:S05]  /*3880*/  IMAD R131, R68, R129, R6 ;  /* 0x0000008144837224 */ /* 0x000fca00078e0206 */
[----:B------:R1:W-:Y:S01]  /*3890*/  @P1 STG.E desc[UR16][R64.64], R131 ;  /* 0x0000008340001986 */ /* 0x0003e2000c101910 */
[----:B------:R-:W-:-:S13]  /*38a0*/  ISETP.GT.AND P1, PT, R5, RZ, P2 ;  /* 0x000000ff0500720c */ /* 0x000fda0001724270 */
[----:B-1----:R-:W-:Y:S05]  /*38b0*/  @!P1 BRA `(.L_x_47) ;  /* 0x0000000000049947 */ /* 0x002fea0003800000 */
[----:B------:R1:W5:Y:S02]  /*38c0*/  LDG.E.LTC128B R161, desc[UR16][R116.64] ;  /* 0x0000001074a17981 */ /* 0x000364000c1e1920 */
.L_x_47:
[----:B------:R-:W-:Y:S05]  /*38d0*/  BSYNC B1 ;  /* 0x0000000000017941 */ /* 0x000fea0003800000 */
.L_x_46:
[----:B-----5:R-:W-:Y:S01]  /*38e0*/  IMAD R6, R161, R128, RZ ;  /* 0x00000080a1067224 */ /* 0x020fe200078e02ff */
[----:B------:R-:W-:Y:S01]  /*38f0*/  BSSY B1, `(.L_x_48) ;  /* 0x0000007000017945 */ /* 0x000fe20003800000 */
[----:B------:R-:W-:Y:S02]  /*3900*/  IMAD.IADD R67, R115, 0x1, R67 ;  /* 0x0000000173437824 */ /* 0x000fe400078e0243 */
[----:B------:R-:W-:-:S05]  /*3910*/  IMAD R69, R69, R129, R6 ;  /* 0x0000008145457224 */ /* 0x000fca00078e0206 */
[----:B------:R2:W-:Y:S01]  /*3920*/  @P1 STG.E desc[UR16][R66.64], R69 ;  /* 0x0000004542001986 */ /* 0x0005e2000c101910 */
[----:B------:R-:W-:-:S13]  /*3930*/  ISETP.GT.AND P1, PT, R5, 0x8, P3 ;  /* 0x000000080500780c */ /* 0x000fda0001f24270 */
[----:B--2---:R-:W-:Y:S05]  /*3940*/  @!P1 BRA `(.L_x_49) ;  /* 0x0000000000049947 */ /* 0x004fea0003800000 */
[----:B------:R2:W5:Y:S02]  /*3950*/  LDG.E.LTC128B R161, desc[UR16][R100.64+0x20] ;  /* 0x0000201064a17981 */ /* 0x000564000c1e1920 */
.L_x_49:
[----:B------:R-:W-:Y:S05]  /*3960*/  BSYNC B1 ;  /* 0x0000000000017941 */ /* 0x000fea0003800000 */
.L_x_48:
[----:B-----5:R-:W-:Y:S01]  /*3970*/  IMAD R6, R161, R128, RZ ;  /* 0x00000080a1067224 */ /* 0x020fe200078e02ff */
[----:B------:R-:W-:Y:S03]  /*3980*/  BSSY B1, `(.L_x_50) ;  /* 0x0000006000017945 */ /* 0x000fe60003800000 */
[----:B------:R-:W-:-:S05]  /*3990*/  IMAD R69, R70, R129, R6 ;  /* 0x0000008146457224 */ /* 0x000fca00078e0206 */
[----:B------:R0:W-:Y:S01]  /*39a0*/  @P1 STG.E desc[UR16][R64.64+0x20], R69 ;  /* 0x0000204540001986 */ /* 0x0001e2000c101910 */
[----:B------:R-:W-:-:S13]  /*39b0*/  ISETP.GT.AND P1, PT, R5, 0x8, P2 ;  /* 0x000000080500780c */ /* 0x000fda0001724270 */
[----:B0-----:R-:W-:Y:S05]  /*39c0*/  @!P1 BRA `(.L_x_51) ;  /* 0x0000000000049947 */ /* 0x001fea0003800000 */
[----:B------:R0:W5:Y:S02]  /*39d0*/  LDG.E.LTC128B R161, desc[UR16][R98.64+0x20] ;  /* 0x0000201062a17981 */ /* 0x000164000c1e1920 */
.L_x_51:
[----:B------:R-:W-:Y:S05]  /*39e0*/  BSYNC B1 ;  /* 0x0000000000017941 */ /* 0x000fea0003800000 */
.L_x_50:
[----:B-----5:R-:W-:Y:S01]  /*39f0*/  IMAD R6, R161, R128, RZ ;  /* 0x00000080a1067224 */ /* 0x020fe200078e02ff */
[----:B------:R-:W-:Y:S01]  /*3a00*/  ISETP.GT.AND P3, PT, R149, 0x20, PT ;  /* 0x000000209500780c */ /* 0x000fe20003f64270 */
[----:B------:R-:W-:Y:S01]  /*3a10*/  BSSY B1, `(.L_x_52) ;  /* 0x000000a000017945 */ /* 0x000fe20003800000 */
[----:B------:R-:W-:Y:S01]  /*3a20*/  LOP3.LUT R150, R150, 0xfffffeff, RZ, 0xc0, !PT ;  /* 0xfffffeff96967812 */ /* 0x000fe200078ec0ff */
[----:B------:R-:W-:-:S05]  /*3a30*/  IMAD R71, R71, R129, R6 ;  /* 0x0000008147477224 */ /* 0x000fca00078e0206 */
[----:B------:R0:W-:Y:S01]  /*3a40*/  @P1 STG.E desc[UR16][R66.64+0x20], R71 ;  /* 0x0000204742001986 */ /* 0x0001e2000c101910 */
[----:B------:R-:W-:-:S04]  /*3a50*/  IADD3 R68, P1, R10, UR12, RZ ;  /* 0x0000000c0a447c10 */ /* 0x000fc8000ff3e0ff */
[----:B------:R-:W-:Y:S02]  /*3a60*/  IADD3.X R69, R11, UR7, RZ, P1, !PT ;  /* 0x000000070b457c10 */ /* 0x000fe40008ffe4ff */
[----:B------:R-:W-:Y:S02]  /*3a70*/  ISETP.GT.AND P1, PT, R5, RZ, P3 ;  /* 0x000000ff0500720c */ /* 0x000fe40001f24270 */
[----:B------:R-:W-:-:S11]  /*3a80*/  @P3 LOP3.LUT R150, R150, 0x100, RZ, 0xfc, !PT ;  /* 0x0000010096963812 */ /* 0x000fd600078efcff */
[----:B0-----:R-:W-:Y:S05]  /*3a90*/  @!P1 BRA `(.L_x_53) ;  /* 0x0000000000049947 */ /* 0x001fea0003800000 */
[----:B------:R0:W5:Y:S02]  /*3aa0*/  LDG.E.LTC128B R161, desc[UR16][R110.64] ;  /* 0x000000106ea17981 */ /* 0x000164000c1e1920 */
.L_x_53:
[----:B------:R-:W-:Y:S05]  /*3ab0*/  BSYNC B1 ;  /* 0x0000000000017941 */ /* 0x000fea0003800000 */
.L_x_52:
[----:B-----5:R-:W-:Y:S01]  /*3ac0*/  IMAD R6, R161, R128, RZ ;  /* 0x00000080a1067224 */ /* 0x020fe200078e02ff */
[----:B------:R-:W-:Y:S01]  /*3ad0*/  ISETP.GT.AND P2, PT, R149, 0x21, PT ;  /* 0x000000219500780c */ /* 0x000fe20003f44270 */
[----:B------:R-:W-:Y:S02]  /*3ae0*/  BSSY B1, `(.L_x_54) ;  /* 0x0000009000017945 */ /* 0x000fe40003800000 */
[----:B0-----:R-:W-:Y:S01]  /*3af0*/  IMAD R111, R72, R129, R6 ;  /* 0x00000081486f7224 */ /* 0x001fe200078e0206 */
[----:B------:R-:W-:-:S04]  /*3b00*/  P2R R110, PR, RZ, 0x4 ;  /* 0x00000004ff6e7803 */ /* 0x000fc80000000000 */
[----:B------:R0:W-:Y:S01]  /*3b10*/  @P1 STG.E desc[UR16][R68.64], R111 ;  /* 0x0000006f44001986 */ /* 0x0001e2000c101910 */
[----:B------:R-:W-:-:S04]  /*3b20*/  IADD3 R70, P1, R88, UR12, RZ ;  /* 0x0000000c58467c10 */ /* 0x000fc8000ff3e0ff */
[----:B------:R-:W-:Y:S02]  /*3b30*/  IADD3.X R71, R89, UR7, RZ, P1, !PT ;  /* 0x0000000759477c10 */ /* 0x000fe40008ffe4ff */
[----:B------:R-:W-:-:S13]  /*3b40*/  ISETP.GT.AND P1, PT, R5, RZ, P2 ;  /* 0x000000ff0500720c */ /* 0x000fda0001724270 */
[----:B0-----:R-:W-:Y:S05]  /*3b50*/  @!P1 BRA `(.L_x_55) ;  /* 0x0000000000049947 */ /* 0x001fea0003800000 */
[----:B------:R0:W5:Y:S02]  /*3b60*/  LDG.E.LTC128B R161, desc[UR16][R112.64] ;  /* 0x0000001070a17981 */ /* 0x000164000c1e1920 */
.L_x_55:
[----:B------:R-:W-:Y:S05]  /*3b70*/  BSYNC B1 ;  /* 0x0000000000017941 */ /* 0x000fea0003800000 */
.L_x_54:
[----:B-----5:R-:W-:Y:S01]  /*3b80*/  IMAD R6, R161, R128, RZ ;  /* 0x00000080a1067224 */ /* 0x020fe200078e02ff */
[----:B------:R-:W-:Y:S03]  /*3b90*/  BSSY B1, `(.L_x_56) ;  /* 0x0000006000017945 */ /* 0x000fe60003800000 */
[----:B------:R-:W-:-:S05]  /*3ba0*/  IMAD R73, R73, R129, R6 ;  /* 0x0000008149497224 */ /* 0x000fca00078e0206 */
[----:B------:R0:W-:Y:S01]  /*3bb0*/  @P1 STG.E desc[UR16][R70.64], R73 ;  /* 0x0000004946001986 */ /* 0x0001e2000c101910 */
[----:B------:R-:W-:-:S13]  /*3bc0*/  ISETP.GT.AND P1, PT, R5, 0x8, P3 ;  /* 0x000000080500780c */ /* 0x000fda0001f24270 */
[----:B0-----:R-:W-:Y:S05]  /*3bd0*/  @!P1 BRA `(.L_x_57) ;  /* 0x0000000000049947 */ /* 0x001fea0003800000 */
[----:B------:R0:W5:Y:S02]  /*3be0*/  LDG.E.LTC128B R161, desc[UR16][R104.64+0x20] ;  /* 0x0000201068a17981 */ /* 0x000164000c1e1920 */
.L_x_57:
[----:B------:R-:W-:Y:S05]  /*3bf0*/  BSYNC B1 ;  /* 0x0000000000017941 */ /* 0x000fea0003800000 */
.L_x_56:
[----:B-----5:R-:W-:Y:S01]  /*3c00*/  IMAD R6, R161, R128, RZ ;  /* 0x00000080a1067224 */ /* 0x020fe200078e02ff */
[----:B------:R-:W-:Y:S03]  /*3c10*/  BSSY B1, `(.L_x_58) ;  /* 0x0000006000017945 */ /* 0x000fe60003800000 */
[----:B------:R-:W-:-:S05]  /*3c20*/  IMAD R73, R74, R129, R6 ;  /* 0x000000814a497224 */ /* 0x000fca00078e0206 */
[----:B------:R0:W-:Y:S01]  /*3c30*/  @P1 STG.E desc[UR16][R68.64+0x20], R73 ;  /* 0x0000204944001986 */ /* 0x0001e2000c101910 */
[----:B------:R-:W-:-:S13]  /*3c40*/  ISETP.GT.AND P1, PT, R5, 0x8, P2 ;  /* 0x000000080500780c */ /* 0x000fda0001724270 */
[----:B0-----:R-:W-:Y:S05]  /*3c50*/  @!P1 BRA `(.L_x_59) ;  /* 0x0000000000049947 */ /* 0x001fea0003800000 */
[----:B------:R0:W5:Y:S02]  /*3c60*/  LDG.E.LTC128B R161, desc[UR16][R102.64+0x20] ;  /* 0x0000201066a17981 */ /* 0x000164000c1e1920 */
.L_x_59:
[----:B------:R-:W-:Y:S05]  /*3c70*/  BSYNC B1 ;  /* 0x0000000000017941 */ /* 0x000fea0003800000 */
.L_x_58:
[----:B-----5:R-:W-:Y:S01]  /*3c80*/  IMAD R6, R161, R128, RZ ;  /* 0x00000080a1067224 */ /* 0x020fe200078e02ff */
[----:B------:R-:W-:-:S03]  /*3c90*/  ISETP.GT.AND P3, PT, R149, 0x28, PT ;  /* 0x000000289500780c */ /* 0x000fc60003f64270 */
[----:B------:R-:W-:-:S05]  /*3ca0*/  IMAD R75, R75, R129, R6 ;  /* 0x000000814b4b7224 */ /* 0x000fca00078e0206 */
[----:B------:R1:W-:Y:S01]  /*3cb0*/  @P1 STG.E desc[UR16][R70.64+0x20], R75 ;  /* 0x0000204b46001986 */ /* 0x0003e2000c101910 */
[----:B------:R-:W-:-:S13]  /*3cc0*/  ISETP.GT.AND P1, PT, R5, RZ, P3 ;  /* 0x000000ff0500720c */ /* 0x000fda0001f24270 */
[----:B------:R-:W2:Y:S01]  /*3cd0*/  @P1 LDG.E.LTC128B R161, desc[UR16][R124.64] ;  /* 0x000000107ca11981 */ /* 0x000ea2000c1e1920 */
[----:B------:R-:W-:Y:S01]  /*3ce0*/  IMAD R111, R15, 0xa0, RZ ;  /* 0x000000a00f6f7824 */ /* 0x000fe200078e02ff */
[----:B------:R-:W-:Y:S01]  /*3cf0*/  ISETP.GT.AND P2, PT, R149, 0x29, PT ;  /* 0x000000299500780c */ /* 0x000fe20003f44270 */
[C---:B------:R-:W-:Y:S01]  /*3d00*/  IMAD.WIDE.U32 R72, R14.reuse, 0xa0, R10 ;  /* 0x000000a00e487825 */ /* 0x040fe200078e000a */
[----:B------:R-:W-:Y:S02]  /*3d10*/  BSSY B1, `(.L_x_60) ;  /* 0x000000a000017945 */ /* 0x000fe40003800000 */
[----:B------:R-:W-:Y:S01]  /*3d20*/  P2R R112, PR, RZ, 0x4 ;  /* 0x00000004ff707803 */ /* 0x000fe20000000000 */
[----:B------:R-:W-:Y:S02]  /*3d30*/  IMAD.IADD R73, R73, 0x1, R111 ;  /* 0x0000000149497824 */ /* 0x000fe400078e026f */
[----:B-1----:R-:W-:-:S04]  /*3d40*/  IMAD.WIDE.U32 R74, R14, 0xa0, R88 ;  /* 0x000000a00e4a7825 */ /* 0x002fc800078e0058 */
[----:B--2---:R-:W-:-:S04]  /*3d50*/  IMAD R6, R161, R128, RZ ;  /* 0x00000080a1067224 */ /* 0x004fc800078e02ff */
[----:B------:R-:W-:-:S05]  /*3d60*/  IMAD R113, R76, R129, R6 ;  /* 0x000000814c717224 */ /* 0x000fca00078e0206 */
[----:B------:R1:W-:Y:S01]  /*3d70*/  @P1 STG.E desc[UR16][R72.64], R113 ;  /* 0x0000007148001986 */ /* 0x0003e2000c101910 */
[----:B------:R-:W-:-:S13]  /*3d80*/  ISETP.GT.AND P1, PT, R5, RZ, P2 ;  /* 0x000000ff0500720c */ /* 0x000fda0001724270 */
[----:B-1----:R-:W-:Y:S05]  /*3d90*/  @!P1 BRA `(.L_x_61) ;  /* 0x0000000000049947 */ /* 0x002fea0003800000 */
[----:B------:R1:W5:Y:S02]  /*3da0*/  LDG.E.LTC128B R161, desc[UR16][R122.64] ;  /* 0x000000107aa17981 */ /* 0x000364000c1e1920 */
.L_x_61:
[----:B------:R-:W-:Y:S05]  /*3db0*/  BSYNC B1 ;  /* 0x0000000000017941 */ /* 0x000fea0003800000 */
.L_x_60:
        /* <DEDUP_REMOVED lines=8> */
.L_x_63:
[----:B------:R-:W-:Y:S05]  /*3e40*/  BSYNC B1 ;  /* 0x0000000000017941 */ /* 0x000fea0003800000 */
.L_x_62:
[----:B-----5:R-:W-:Y:S01]  /*3e50*/  IMAD R6, R161, R128, RZ ;  /* 0x00000080a1067224 */ /* 0x020fe200078e02ff */
[----:B------:R-:W-:Y:S03]  /*3e60*/  BSSY B1, `(.L_x_64) ;  /* 0x0000006000017945 */ /* 0x000fe60003800000 */
[----:B------:R-:W-:-:S05]  /*3e70*/  IMAD R77, R78, R129, R6 ;  /* 0x000000814e4d7224 */ /* 0x000fca00078e0206 */
[----:B------:R0:W-:Y:S01]  /*3e80*/  @P1 STG.E desc[UR16][R72.64+0x20], R77 ;  /* 0x0000204d48001986 */ /* 0x0001e2000c101910 */
[----:B------:R-:W-:-:S13]  /*3e90*/  ISETP.GT.AND P1, PT, R5, 0x8, P2 ;  /* 0x000000080500780c */ /* 0x000fda0001724270 */
[----:B0-----:R-:W-:Y:S05]  /*3ea0*/  @!P1 BRA `(.L_x_65) ;  /* 0x0000000000049947 */ /* 0x001fea0003800000 */
[----:B------:R0:W5:Y:S02]  /*3eb0*/  LDG.E.LTC128B R161, desc[UR16][R106.64+0x20] ;  /* 0x000020106aa17981 */ /* 0x000164000c1e1920 */
.L_x_65:
[----:B------:R-:W-:Y:S05]  /*3ec0*/  BSYNC B1 ;  /* 0x0000000000017941 */ /* 0x000fea0003800000 */
.L_x_64:
        /* <DEDUP_REMOVED lines=19> */
.L_x_67:
[----:B------:R-:W-:Y:S05]  /*4000*/  BSYNC B1 ;  /* 0x0000000000017941 */ /* 0x000fea0003800000 */
.L_x_66:
        /* <DEDUP_REMOVED lines=8> */
.L_x_69:
[----:B------:R-:W-:Y:S05]  /*4090*/  BSYNC B1 ;  /* 0x0000000000017941 */ /* 0x000fea0003800000 */
.L_x_68:
[----:B-----5:R-:W-:Y:S01]  /*40a0*/  IMAD R6, R161, R128, RZ ;  /* 0x00000080a1067224 */ /* 0x020fe200078e02ff */
[----:B------:R-:W-:Y:S03]  /*40b0*/  BSSY B1, `(.L_x_70) ;  /* 0x0000006000017945 */ /* 0x000fe60003800000 */
[----:B------:R-:W-:-:S05]  /*40c0*/  IMAD R81, R82, R129, R6 ;  /* 0x0000008152517224 */ /* 0x000fca00078e0206 */
[----:B------:R0:W-:Y:S01]  /*40d0*/  @P1 STG.E desc[UR16][R76.64+0x20], R81 ;  /* 0x000020514c001986 */ /* 0x0001e2000c101910 */
[----:B------:R-:W-:-:S13]  /*40e0*/  ISETP.GT.AND P1, PT, R5, 0x8, P5 ;  /* 0x000000080500780c */ /* 0x000fda0002f24270 */
[----:B0-----:R-:W-:Y:S05]  /*40f0*/  @!P1 BRA `(.L_x_71) ;  /* 0x0000000000049947 */ /* 0x001fea0003800000 */
[----:B------:R0:W5:Y:S02]  /*4100*/  LDG.E.LTC128B R161, desc[UR16][R134.64+0x20] ;  /* 0x0000201086a17981 */ /* 0x000164000c1e1920 */
.L_x_71:
[----:B------:R-:W-:Y:S05]  /*4110*/  BSYNC B1 ;  /* 0x0000000000017941 */ /* 0x000fea0003800000 */
.L_x_70:
[----:B-----5:R-:W-:-:S04]  /*4120*/  IMAD R6, R161, R128, RZ ;  /* 0x00000080a1067224 */ /* 0x020fc800078e02ff */
[----:B------:R-:W-:-:S05]  /*4130*/  IMAD R111, R83, R129, R6 ;  /* 0x00000081536f7224 */ /* 0x000fca00078e0206 */
[----:B------:R0:W-:Y:S01]  /*4140*/  @P1 STG.E desc[UR16][R78.64+0x20], R111 ;  /* 0x0000206f4e001986 */ /* 0x0001e2000c101910 */
[----:B------:R-:W-:-:S04]  /*4150*/  ISETP.GT.AND P1, PT, R149, 0x38, PT ;  /* 0x000000389500780c */ /* 0x000fc80003f24270 */
[----:B------:R-:W-:-:S13]  /*4160*/  ISETP.GT.AND P5, PT, R5, RZ, P1 ;  /* 0x000000ff0500720c */ /* 0x000fda0000fa4270 */
[----:B------:R-:W2:Y:S01]  /*4170*/  @P5 LDG.E.LTC128B R161, desc[UR16][R120.64] ;  /* 0x0000001078a15981 */ /* 0x000ea2000c1e1920 */
[----:B------:R-:W-:Y:S01]  /*4180*/  IMAD R83, R15, 0xe0, RZ ;  /* 0x000000e00f537824 */ /* 0x000fe200078e02ff */
[----:B------:R-:W-:Y:S01]  /*4190*/  ISETP.GT.AND P6, PT, R149, 0x39, PT ;  /* 0x000000399500780c */ /* 0x000fe20003fc4270 */
[C---:B------:R-:W-:Y:S01]  /*41a0*/  IMAD.WIDE.U32 R80, R14.reuse, 0xe0, R10 ;  /* 0x000000e00e507825 */ /* 0x040fe200078e000a */
[----:B------:R-:W-:Y:S03]  /*41b0*/  BSSY B1, `(.L_x_72) ;  /* 0x000000a000017945 */ /* 0x000fe60003800000 */
[----:B------:R-:W-:Y:S02]  /*41c0*/  IMAD.IADD R81, R81, 0x1, R83 ;  /* 0x0000000151517824 */ /* 0x000fe400078e0253 */
[----:B------:R-:W-:-:S04]  /*41d0*/  IMAD.WIDE.U32 R14, R14, 0xe0, R88 ;  /* 0x000000e00e0e7825 */ /* 0x000fc800078e0058 */
[----:B--2---:R-:W-:-:S04]  /*41e0*/  IMAD R6, R161, R128, RZ ;  /* 0x00000080a1067224 */ /* 0x004fc800078e02ff */
[----:B------:R-:W-:Y:S01]  /*41f0*/  IMAD R113, R84, R129, R6 ;  /* 0x0000008154717224 */ /* 0x000fe200078e0206 */
[----:B------:R-:W-:-:S04]  /*4200*/  P2R R6, PR, RZ, 0x40 ;  /* 0x00000040ff067803 */ /* 0x000fc80000000000 */
[----:B------:R0:W-:Y:S01]  /*4210*/  @P5 STG.E desc[UR16][R80.64], R113 ;  /* 0x0000007150005986 */ /* 0x0001e2000c101910 */
[----:B------:R-:W-:-:S13]  /*4220*/  ISETP.GT.AND P5, PT, R5, RZ, P6 ;  /* 0x000000ff0500720c */ /* 0x000fda00037a4270 */
[----:B0-----:R-:W-:Y:S05]  /*4230*/  @!P5 BRA `(.L_x_73) ;  /* 0x000000000004d947 */ /* 0x001fea0003800000 */
[----:B------:R0:W5:Y:S02]  /*4240*/  LDG.E.LTC128B R161, desc[UR16][R118.64] ;  /* 0x0000001076a17981 */ /* 0x000164000c1e1920 */
.L_x_73:
[----:B------:R-:W-:Y:S05]  /*4250*/  BSYNC B1 ;  /* 0x0000000000017941 */ /* 0x000fea0003800000 */
.L_x_72:
        /* <DEDUP_REMOVED lines=8> */
.L_x_75:
[----:B------:R-:W-:Y:S05]  /*42e0*/  BSYNC B1 ;  /* 0x0000000000017941 */ /* 0x000fea0003800000 */
.L_x_74:
[----:B-----5:R-:W-:Y:S01]  /*42f0*/  IMAD R6, R161, R128, RZ ;  /* 0x00000080a1067224 */ /* 0x020fe200078e02ff */
[----:B------:R-:W-:Y:S03]  /*4300*/  BSSY B1, `(.L_x_76) ;  /* 0x0000006000017945 */ /* 0x000fe60003800000 */
[----:B------:R-:W-:-:S05]  /*4310*/  IMAD R83, R86, R129, R6 ;  /* 0x0000008156537224 */ /* 0x000fca00078e0206 */
[----:B------:R0:W-:Y:S01]  /*4320*/  @P5 STG.E desc[UR16][R80.64+0x20], R83 ;  /* 0x0000205350005986 */ /* 0x0001e2000c101910 */
[----:B------:R-:W-:-:S13]  /*4330*/  ISETP.GT.AND P5, PT, R5, 0x8, P6 ;  /* 0x000000080500780c */ /* 0x000fda00037a4270 */
[----:B0-----:R-:W-:Y:S05]  /*4340*/  @!P5 BRA `(.L_x_77) ;  /* 0x000000000004d947 */ /* 0x001fea0003800000 */
[----:B------:R0:W5:Y:S02]  /*4350*/  LDG.E.LTC128B R161, desc[UR16][R16.64+0x20] ;  /* 0x0000201010a17981 */ /* 0x000164000c1e1920 */
.L_x_77:
[----:B------:R-:W-:Y:S05]  /*4360*/  BSYNC B1 ;  /* 0x0000000000017941 */ /* 0x000fea0003800000 */
.L_x_76:
[----:B-----5:R-:W-:Y:S01]  /*4370*/  IMAD R6, R161, R128, RZ ;  /* 0x00000080a1067224 */ /* 0x020fe200078e02ff */
[----:B------:R-:W-:Y:S03]  /*4380*/  BSSY B1, `(.L_x_78) ;  /* 0x0000006000017945 */ /* 0x000fe60003800000 */
[----:B------:R-:W-:-:S05]  /*4390*/  IMAD R87, R87, R129, R6 ;  /* 0x0000008157577224 */ /* 0x000fca00078e0206 */
[----:B------:R0:W-:Y:S01]  /*43a0*/  @P5 STG.E desc[UR16][R14.64+0x20], R87 ;  /* 0x000020570e005986 */ /* 0x0001e2000c101910 */
[----:B------:R-:W-:-:S13]  /*43b0*/  ISETP.GT.AND P5, PT, R5, 0x80, P0 ;  /* 0x000000800500780c */ /* 0x000fda00007a4270 */
[----:B0-----:R-:W-:Y:S05]  /*43c0*/  @!P5 BRA `(.L_x_79) ;  /* 0x000000000004d947 */ /* 0x001fea0003800000 */
[----:B------:R0:W5:Y:S02]  /*43d0*/  LDG.E.LTC128B R161, desc[UR16][R20.64+0x200] ;  /* 0x0002001014a17981 */ /* 0x000164000c1e1920 */
.L_x_79:
[----:B------:R-:W-:Y:S05]  /*43e0*/  BSYNC B1 ;  /* 0x0000000000017941 */ /* 0x000fea0003800000 */
.L_x_78:
[----:B-----5:R-:W-:Y:S01]  /*43f0*/  IMAD R6, R161, R128, RZ ;  /* 0x00000080a1067224 */ /* 0x020fe200078e02ff */
[----:B------:R-:W-:Y:S03]  /*4400*/  BSSY B1, `(.L_x_80) ;  /* 0x0000007000017945 */ /* 0x000fe60003800000 */
[----:B------:R-:W-:-:S05]  /*4410*/  IMAD R83, R24, R129, R6 ;  /* 0x0000008118537224 */ /* 0x000fca00078e0206 */
[----:B------:R0:W-:Y:S01]  /*4420*/  @P5 STG.E desc[UR16][R10.64+0x200], R83 ;  /* 0x000200530a005986 */ /* 0x0001e2000c101910 */
[----:B------:R-:W-:-:S04]  /*4430*/  LOP3.LUT P5, RZ, R150, 0x2, RZ, 0xc0, !PT ;  /* 0x0000000296ff7812 */ /* 0x000fc800078ac0ff */
[----:B------:R-:W-:-:S13]  /*4440*/  ISETP.GT.AND P5, PT, R5, 0x80, P5 ;  /* 0x000000800500780c */ /* 0x000fda0002fa4270 */
[----:B0-----:R-:W-:Y:S05]  /*4450*/  @!P5 BRA `(.L_x_81) ;  /* 0x000000000004d947 */ /* 0x001fea0003800000 */
[----:B------:R0:W5:Y:S02]  /*4460*/  LDG.E.LTC128B R161, desc[UR16][R18.64+0x200] ;  /* 0x0002001012a17981 */ /* 0x000164000c1e1920 */
.L_x_81:
[----:B------:R-:W-:Y:S05]  /*4470*/  BSYNC B1 ;  /* 0x0000000000017941 */ /* 0x000fea0003800000 */
.L_x_80:
[----:B-----5:R-:W-:Y:S01]  /*4480*/  IMAD R6, R161, R128, RZ ;  /* 0x00000080a1067224 */ /* 0x020fe200078e02ff */
[----:B------:R-:W-:Y:S01]  /*4490*/  ISETP.GT.AND P0, PT, R5, 0x88, P0 ;  /* 0x000000880500780c */ /* 0x000fe20000704270 */
[----:B------:R-:W-:Y:S02]  /*44a0*/  BSSY B1, `(.L_x_82) ;  /* 0x0000005000017945 */ /* 0x000fe40003800000 */
[----:B------:R-:W-:-:S05]  /*44b0*/  IMAD R25, R25, R129, R6 ;  /* 0x0000008119197224 */ /* 0x000fca00078e0206 */
[----:B------:R0:W-:Y:S05]  /*44c0*/  @P5 STG.E desc[UR16][R88.64+0x200], R25 ;  /* 0x0002001958005986 */ /* 0x0001ea000c101910 */
[----:B------:R-:W-:Y:S05]  /*44d0*/  @!P0 BRA `(.L_x_83) ;  /* 0x0000000000048947 */ /* 0x000fea0003800000 */
[----:B------:R0:W5:Y:S02]  /*44e0*/  LDG.E.LTC128B R161, desc[UR16][R20.64+0x220] ;  /* 0x0002201014a17981 */ /* 0x000164000c1e1920 */
.L_x_83:
[----:B------:R-:W-:Y:S05]  /*44f0*/  BSYNC B1 ;  /* 0x0000000000017941 */ /* 0x000fea0003800000 */
.L_x_82:
[----:B-----5:R-:W-:Y:S01]  /*4500*/  IMAD R6, R161, R128, RZ ;  /* 0x00000080a1067224 */ /* 0x020fe200078e02ff */
[----:B------:R-:W-:Y:S01]  /*4510*/  LOP3.LUT P5, RZ, R150, 0x2, RZ, 0xc0, !PT ;  /* 0x0000000296ff7812 */ /* 0x000fe200078ac0ff */
[----:B------:R-:W-:Y:S02]  /*4520*/  BSSY B1, `(.L_x_84) ;  /* 0x0000006000017945 */ /* 0x000fe40003800000 */
[----:B0-----:R-:W-:-:S05]  /*4530*/  IMAD R21, R26, R129, R6 ;  /* 0x000000811a157224 */ /* 0x001fca00078e0206 */
[----:B------:R0:W-:Y:S01]  /*4540*/  @P0 STG.E desc[UR16][R10.64+0x220], R21 ;  /* 0x000220150a000986 */ /* 0x0001e2000c101910 */
[----:B------:R-:W-:-:S13]  /*4550*/  ISETP.GT.AND P0, PT, R5, 0x88, P5 ;  /* 0x000000880500780c */ /* 0x000fda0002f04270 */
[----:B0-----:R-:W-:Y:S05]  /*4560*/  @!P0 BRA `(.L_x_85) ;  /* 0x0000000000048947 */ /* 0x001fea0003800000 */
[----:B------:R0:W5:Y:S02]  /*4570*/  LDG.E.LTC128B R161, desc[UR16][R18.64+0x220] ;  /* 0x0002201012a17981 */ /* 0x000164000c1e1920 */
.L_x_85:
[----:B------:R-:W-:Y:S05]  /*4580*/  BSYNC B1 ;  /* 0x0000000000017941 */ /* 0x000fea0003800000 */
.L_x_84:
[----:B-----5:R-:W-:Y:S01]  /*4590*/  IMAD R6, R161, R128, RZ ;  /* 0x00000080a1067224 */ /* 0x020fe200078e02ff */
[----:B------:R-:W-:Y:S01]  /*45a0*/  LOP3.LUT P5, RZ, R150, 0x4, RZ, 0xc0, !PT ;  /* 0x0000000496ff7812 */ /* 0x000fe200078ac0ff */
[----:B------:R-:W-:Y:S02]  /*45b0*/  BSSY B1, `(.L_x_86) ;  /* 0x0000006000017945 */ /* 0x000fe40003800000 */
[----:B------:R-:W-:-:S05]  /*45c0*/  IMAD R27, R27, R129, R6 ;  /* 0x000000811b1b7224 */ /* 0x000fca00078e0206 */
[----:B------:R0:W-:Y:S01]  /*45d0*/  @P0 STG.E desc[UR16][R88.64+0x220], R27 ;  /* 0x0002201b58000986 */ /* 0x0001e2000c101910 */
[----:B------:R-:W-:-:S13]  /*45e0*/  ISETP.GT.AND P0, PT, R5, 0x80, P5 ;  /* 0x000000800500780c */ /* 0x000fda0002f04270 */
[----:B0-----:R-:W-:Y:S05]  /*45f0*/  @!P0 BRA `(.L_x_87) ;  /* 0x0000000000048947 */ /* 0x001fea0003800000 */
[----:B------:R0:W5:Y:S02]  /*4600*/  LDG.E.LTC128B R161, desc[UR16][R56.64+0x200] ;  /* 0x0002001038a17981 */ /* 0x000164000c1e1920 */
.L_x_87:
[----:B------:R-:W-:Y:S05]  /*4610*/  BSYNC B1 ;  /* 0x0000000000017941 */ /* 0x000fea0003800000 */
.L_x_86:
[----:B-----5:R-:W-:Y:S01]  /*4620*/  IMAD R6, R161, R128, RZ ;  /* 0x00000080a1067224 */ /* 0x020fe200078e02ff */
[----:B------:R-:W-:Y:S03]  /*4630*/  BSSY B1, `(.L_x_88) ;  /* 0x0000006000017945 */ /* 0x000fe60003800000 */
[----:B------:R-:W-:-:S05]  /*4640*/  IMAD R11, R28, R129, R6 ;  /* 0x000000811c0b7224 */ /* 0x000fca00078e0206 */
[----:B------:R0:W-:Y:S01]  /*4650*/  @P0 STG.E desc[UR16][R58.64+0x200], R11 ;  /* 0x0002000b3a000986 */ /* 0x0001e2000c101910 */
[----:B------:R-:W-:-:S13]  /*4660*/  ISETP.GT.AND P0, PT, R5, 0x80, P4 ;  /* 0x000000800500780c */ /* 0x000fda0002704270 */
[----:B0-----:R-:W-:Y:S05]  /*4670*/  @!P0 BRA `(.L_x_89) ;  /* 0x0000000000048947 */ /* 0x001fea0003800000 */
[----:B------:R0:W5:Y:S02]  /*4680*/  LDG.E.LTC128B R161, desc[UR16][R90.64+0x200] ;  /* 0x000200105aa17981 */ /* 0x000164000c1e1920 */
.L_x_89:
[----:B------:R-:W-:Y:S05]  /*4690*/  BSYNC B1 ;  /* 0x0000000000017941 */ /* 0x000fea0003800000 */
.L_x_88:
[----:B-----5:R-:W-:Y:S01]  /*46a0*/  IMAD R6, R161, R128, RZ ;  /* 0x00000080a1067224 */ /* 0x020fe200078e02ff */
[----:B------:R-:W-:Y:S03]  /*46b0*/  BSSY B1, `(.L_x_90) ;  /* 0x0000006000017945 */ /* 0x000fe60003800000 */
[----:B------:R-:W-:-:S05]  /*46c0*/  IMAD R29, R29, R129, R6 ;  /* 0x000000811d1d7224 */ /* 0x000fca00078e0206 */
[----:B------:R0:W-:Y:S01]  /*46d0*/  @P0 STG.E desc[UR16][R22.64+0x200], R29 ;  /* 0x0002001d16000986 */ /* 0x0001e2000c101910 */
[----:B------:R-:W-:-:S13]  /*46e0*/  ISETP.GT.AND P0, PT, R5, 0x88, P5 ;  /* 0x000000880500780c */ /* 0x000fda0002f04270 */
[----:B0-----:R-:W-:Y:S05]  /*46f0*/  @!P0 BRA `(.L_x_91) ;  /* 0x0000000000048947 */ /* 0x001fea0003800000 */
[----:B------:R0:W5:Y:S02]  /*4700*/  LDG.E.LTC128B R161, desc[UR16][R56.64+0x220] ;  /* 0x0002201038a17981 */ /* 0x000164000c1e1920 */
.L_x_91:
[----:B------:R-:W-:Y:S05]  /*4710*/  BSYNC B1 ;  /* 0x0000000000017941 */ /* 0x000fea0003800000 */
.L_x_90:
[----:B-----5:R-:W-:Y:S01]  /*4720*/  IMAD R6, R161, R128, RZ ;  /* 0x00000080a1067224 */ /* 0x020fe200078e02ff */
[----:B------:R-:W-:Y:S01]  /*4730*/  ISETP.GT.AND P4, PT, R5, 0x88, P4 ;  /* 0x000000880500780c */ /* 0x000fe20002784270 */
[----:B------:R-:W-:Y:S02]  /*4740*/  BSSY B1, `(.L_x_92) ;  /* 0x0000005000017945 */ /* 0x000fe40003800000 */
[----:B------:R-:W-:-:S05]  /*4750*/  IMAD R11, R30, R129, R6 ;  /* 0x000000811e0b7224 */ /* 0x000fca00078e0206 */
[----:B------:R0:W-:Y:S05]  /*4760*/  @P0 STG.E desc[UR16][R60.64+0x220], R11 ;  /* 0x0002200b3c000986 */ /* 0x0001ea000c101910 */
[----:B------:R-:W-:Y:S05]  /*4770*/  @!P4 BRA `(.L_x_93) ;  /* 0x000000000004c947 */ /* 0x000fea0003800000 */
[----:B------:R0:W5:Y:S02]  /*4780*/  LDG.E.LTC128B R161, desc[UR16][R90.64+0x220] ;  /* 0x000220105aa17981 */ /* 0x000164000c1e1920 */
.L_x_93:
[----:B------:R-:W-:Y:S05]  /*4790*/  BSYNC B1 ;  /* 0x0000000000017941 */ /* 0x000fea0003800000 */
.L_x_92:
[----:B-----5:R-:W-:Y:S01]  /*47a0*/  IMAD R6, R161, R128, RZ ;  /* 0x00000080a1067224 */ /* 0x020fe200078e02ff */
[----:B------:R-:W-:Y:S01]  /*47b0*/  LOP3.LUT P5, RZ, R150, 0x10, RZ, 0xc0, !PT ;  /* 0x0000001096ff7812 */ /* 0x000fe200078ac0ff */
[----:B------:R-:W-:Y:S02]  /*47c0*/  BSSY B1, `(.L_x_94) ;  /* 0x0000006000017945 */ /* 0x000fe40003800000 */
[----:B------:R-:W-:Y:S01]  /*47d0*/  IMAD R31, R31, R129, R6 ;  /* 0x000000811f1f7224 */ /* 0x000fe200078e0206 */
[----:B------:R-:W-:-:S04]  /*47e0*/  ISETP.GT.AND P0, PT, R5, 0x80, P5 ;  /* 0x000000800500780c */ /* 0x000fc80002f04270 */
[----:B------:R0:W-:Y:S09]  /*47f0*/  @P4 STG.E desc[UR16][R22.64+0x220], R31 ;  /* 0x0002201f16004986 */ /* 0x0001f2000c101910 */
[----:B------:R-:W-:Y:S05]  /*4800*/  @!P0 BRA `(.L_x_95) ;  /* 0x0000000000048947 */ /* 0x000fea0003800000 */
[----:B------:R0:W5:Y:S02]  /*4810*/  LDG.E.LTC128B R161, desc[UR16][R94.64+0x200] ;  /* 0x000200105ea17981 */ /* 0x000164000c1e1920 */
.L_x_95:
[----:B------:R-:W-:Y:S05]  /*4820*/  BSYNC B1 ;  /* 0x0000000000017941 */ /* 0x000fea0003800000 */
.L_x_94:
        /* <DEDUP_REMOVED lines=8> */
.L_x_97:
[----:B------:R-:W-:Y:S05]  /*48b0*/  BSYNC B1 ;  /* 0x0000000000017941 */ /* 0x000fea0003800000 */
.L_x_96:
[----:B-----5:R-:W-:Y:S01]  /*48c0*/  IMAD R6, R161, R128, RZ ;  /* 0x00000080a1067224 */ /* 0x020fe200078e02ff */
[----:B------:R-:W-:Y:S03]  /*48d0*/  BSSY B1, `(.L_x_98) ;  /* 0x0000006000017945 */ /* 0x000fe60003800000 */
[----:B------:R-:W-:-:S05]  /*48e0*/  IMAD R33, R33, R129, R6 ;  /* 0x0000008121217224 */ /* 0x000fca00078e0206 */
[----:B------:R0:W-:Y:S01]  /*48f0*/  @P0 STG.E desc[UR16][R92.64+0x200], R33 ;  /* 0x000200215c000986 */ /* 0x0001e2000c101910 */
[----:B------:R-:W-:-:S13]  /*4900*/  ISETP.GT.AND P0, PT, R5, 0x88, P5 ;  /* 0x000000880500780c */ /* 0x000fda0002f04270 */
[----:B0-----:R-:W-:Y:S05]  /*4910*/  @!P0 BRA `(.L_x_99) ;  /* 0x0000000000048947 */ /* 0x001fea0003800000 */
[----:B------:R0:W5:Y:S02]  /*4920*/  LDG.E.LTC128B R161, desc[UR16][R94.64+0x220] ;  /* 0x000220105ea17981 */ /* 0x000164000c1e1920 */
.L_x_99:
[----:B------:R-:W-:Y:S05]  /*4930*/  BSYNC B1 ;  /* 0x0000000000017941 */ /* 0x000fea0003800000 */
.L_x_98:
[----:B-----5:R-:W-:Y:S01]  /*4940*/  IMAD R6, R161, R128, RZ ;  /* 0x00000080a1067224 */ /* 0x020fe200078e02ff */
[----:B------:R-:W-:Y:S03]  /*4950*/  BSSY B1, `(.L_x_100) ;  /* 0x0000006000017945 */ /* 0x000fe60003800000 */
[----:B------:R-:W-:-:S05]  /*4960*/  IMAD R11, R34, R129, R6 ;  /* 0x00000081220b7224 */ /* 0x000fca00078e0206 */
[----:B------:R0:W-:Y:S01]  /*4970*/  @P0 STG.E desc[UR16][R96.64+0x220], R11 ;  /* 0x0002200b60000986 */ /* 0x0001e2000c101910 */
[----:B------:R-:W-:-:S13]  /*4980*/  ISETP.GT.AND P0, PT, R5, 0x88, P4 ;  /* 0x000000880500780c */ /* 0x000fda0002704270 */
[----:B0-----:R-:W-:Y:S05]  /*4990*/  @!P0 BRA `(.L_x_101) ;  /* 0x0000000000048947 */ /* 0x001fea0003800000 */
[----:B------:R0:W5:Y:S02]  /*49a0*/  LDG.E.LTC128B R161, desc[UR16][R62.64+0x220] ;  /* 0x000220103ea17981 */ /* 0x000164000c1e1920 */
.L_x_101:
[----:B------:R-:W-:Y:S05]  /*49b0*/  BSYNC B1 ;  /* 0x0000000000017941 */ /* 0x000fea0003800000 */
.L_x_100:
        /* <DEDUP_REMOVED lines=8> */
.L_x_103:
[----:B------:R-:W-:Y:S05]  /*4a40*/  BSYNC B1 ;  /* 0x0000000000017941 */ /* 0x000fea0003800000 */
.L_x_102:
        /* <DEDUP_REMOVED lines=8> */
.L_x_105:
[----:B------:R-:W-:Y:S05]  /*4ad0*/  BSYNC B1 ;  /* 0x0000000000017941 */ /* 0x000fea0003800000 */
.L_x_104:
[----:B-----5:R-:W-:Y:S01]  /*4ae0*/  IMAD R6, R161, R128, RZ ;  /* 0x00000080a1067224 */ /* 0x020fe200078e02ff */
[----:B------:R-:W-:Y:S03]  /*4af0*/  BSSY B1, `(.L_x_106) ;  /* 0x0000006000017945 */ /* 0x000fe60003800000 */
[----:B------:R-:W-:-:S05]  /*4b00*/  IMAD R37, R37, R129, R6 ;  /* 0x0000008125257224 */ /* 0x000fca00078e0206 */
[----:B------:R0:W-:Y:S01]  /*4b10*/  @P0 STG.E desc[UR16][R66.64+0x200], R37 ;  /* 0x0002002542000986 */ /* 0x0001e2000c101910 */
[----:B------:R-:W-:-:S13]  /*4b20*/  ISETP.GT.AND P0, PT, R5, 0x88, P5 ;  /* 0x000000880500780c */ /* 0x000fda0002f04270 */
[----:B0-----:R-:W-:Y:S05]  /*4b30*/  @!P0 BRA `(.L_x_107) ;  /* 0x0000000000048947 */ /* 0x001fea0003800000 */
[----:B------:R0:W5:Y:S02]  /*4b40*/  LDG.E.LTC128B R161, desc[UR16][R100.64+0x220] ;  /* 0x0002201064a17981 */ /* 0x000164000c1e1920 */
.L_x_107:
[----:B------:R-:W-:Y:S05]  /*4b50*/  BSYNC B1 ;  /* 0x0000000000017941 */ /* 0x000fea0003800000 */
.L_x_106:
[----:B-----5:R-:W-:Y:S01]  /*4b60*/  IMAD R6, R161, R128, RZ ;  /* 0x00000080a1067224 */ /* 0x020fe200078e02ff */
[----:B------:R-:W-:Y:S03]  /*4b70*/  BSSY B1, `(.L_x_108) ;  /* 0x0000006000017945 */ /* 0x000fe60003800000 */
[----:B------:R-:W-:-:S05]  /*4b80*/  IMAD R11, R38, R129, R6 ;  /* 0x00000081260b7224 */ /* 0x000fca00078e0206 */
[----:B------:R0:W-:Y:S01]  /*4b90*/  @P0 STG.E desc[UR16][R64.64+0x220], R11 ;  /* 0x0002200b40000986 */ /* 0x0001e2000c101910 */
[----:B------:R-:W-:-:S13]  /*4ba0*/  ISETP.GT.AND P0, PT, R5, 0x88, P4 ;  /* 0x000000880500780c */ /* 0x000fda0002704270 */
[----:B0-----:R-:W-:Y:S05]  /*4bb0*/  @!P0 BRA `(.L_x_109) ;  /* 0x0000000000048947 */ /* 0x001fea0003800000 */
[----:B------:R0:W5:Y:S02]  /*4bc0*/  LDG.E.LTC128B R161, desc[UR16][R98.64+0x220] ;  /* 0x0002201062a17981 */ /* 0x000164000c1e1920 */
.L_x_109:
[----:B------:R-:W-:Y:S05]  /*4bd0*/  BSYNC B1 ;  /* 0x0000000000017941 */ /* 0x000fea0003800000 */
.L_x_108:
        /* <DEDUP_REMOVED lines=8> */
.L_x_111:
[----:B------:R-:W-:Y:S05]  /*4c60*/  BSYNC B1 ;  /* 0x0000000000017941 */ /* 0x000fea0003800000 */
.L_x_110:
[----:B-----5:R-:W-:Y:S01]  /*4c70*/  IMAD R6, R161, R128, RZ ;  /* 0x00000080a1067224 */ /* 0x020fe200078e02ff */
[----:B------:R-:W-:Y:S01]  /*4c80*/  ISETP.NE.AND P4, PT, R110, RZ, PT ;  /* 0x000000ff6e00720c */ /* 0x000fe20003f85270 */
[----:B------:R-:W-:Y:S02]  /*4c90*/  BSSY B1, `(.L_x_112) ;  /* 0x0000006000017945 */ /* 0x000fe40003800000 */
[----:B------:R-:W-:-:S05]  /*4ca0*/  IMAD R11, R40, R129, R6 ;  /* 0x00000081280b7224 */ /* 0x000fca00078e0206 */
[----:B------:R0:W-:Y:S01]  /*4cb0*/  @P0 STG.E desc[UR16][R68.64+0x200], R11 ;  /* 0x0002000b44000986 */ /* 0x0001e2000c101910 */
[----:B------:R-:W-:-:S13]  /*4cc0*/  ISETP.GT.AND P0, PT, R5, 0x80, P4 ;  /* 0x000000800500780c */ /* 0x000fda0002704270 */
[----:B0-----:R-:W-:Y:S05]  /*4cd0*/  @!P0 BRA `(.L_x_113) ;  /* 0x0000000000048947 */ /* 0x001fea0003800000 */
[----:B------:R0:W5:Y:S02]  /*4ce0*/  LDG.E.LTC128B R161, desc[UR16][R102.64+0x200] ;  /* 0x0002001066a17981 */ /* 0x000164000c1e1920 */
.L_x_113:
[----:B------:R-:W-:Y:S05]  /*4cf0*/  BSYNC B1 ;  /* 0x0000000000017941 */ /* 0x000fea0003800000 */
.L_x_112:
[----:B-----5:R-:W-:Y:S01]  /*4d00*/  IMAD R6, R161, R128, RZ ;  /* 0x00000080a1067224 */ /* 0x020fe200078e02ff */
[----:B------:R-:W-:Y:S03]  /*4d10*/  BSSY B1, `(.L_x_114) ;  /* 0x0000006000017945 */ /* 0x000fe60003800000 */
[----:B------:R-:W-:-:S05]  /*4d20*/  IMAD R41, R41, R129, R6 ;  /* 0x0000008129297224 */ /* 0x000fca00078e0206 */
[----:B------:R0:W-:Y:S01]  /*4d30*/  @P0 STG.E desc[UR16][R70.64+0x200], R41 ;  /* 0x0002002946000986 */ /* 0x0001e2000c101910 */
[----:B------:R-:W-:-:S13]  /*4d40*/  ISETP.GT.AND P0, PT, R5, 0x88, P5 ;  /* 0x000000880500780c */ /* 0x000fda0002f04270 */
[----:B0-----:R-:W-:Y:S05]  /*4d50*/  @!P0 BRA `(.L_x_115) ;  /* 0x0000000000048947 */ /* 0x001fea0003800000 */
[----:B------:R0:W5:Y:S02]  /*4d60*/  LDG.E.LTC128B R161, desc[UR16][R104.64+0x220] ;  /* 0x0002201068a17981 */ /* 0x000164000c1e1920 */
.L_x_115:
[----:B------:R-:W-:Y:S05]  /*4d70*/  BSYNC B1 ;  /* 0x0000000000017941 */ /* 0x000fea0003800000 */
.L_x_114:
[----:B-----5:R-:W-:Y:S01]  /*4d80*/  IMAD R6, R161, R128, RZ ;  /* 0x00000080a1067224 */ /* 0x020fe200078e02ff */
[----:B------:R-:W-:Y:S03]  /*4d90*/  BSSY B1, `(.L_x_116) ;  /* 0x0000006000017945 */ /* 0x000fe60003800000 */
[----:B------:R-:W-:-:S05]  /*4da0*/  IMAD R11, R42, R129, R6 ;  /* 0x000000812a0b7224 */ /* 0x000fca00078e0206 */
[----:B------:R0:W-:Y:S01]  /*4db0*/  @P0 STG.E desc[UR16][R68.64+0x220], R11 ;  /* 0x0002200b44000986 */ /* 0x0001e2000c101910 */
[----:B------:R-:W-:-:S13]  /*4dc0*/  ISETP.GT.AND P0, PT, R5, 0x88, P4 ;  /* 0x000000880500780c */ /* 0x000fda0002704270 */
[----:B0-----:R-:W-:Y:S05]  /*4dd0*/  @!P0 BRA `(.L_x_117) ;  /* 0x0000000000048947 */ /* 0x001fea0003800000 */
[----:B------:R0:W5:Y:S02]  /*4de0*/  LDG.E.LTC128B R161, desc[UR16][R102.64+0x220] ;  /* 0x0002201066a17981 */ /* 0x000164000c1e1920 */
.L_x_117:
[----:B------:R-:W-:Y:S05]  /*4df0*/  BSYNC B1 ;  /* 0x0000000000017941 */ /* 0x000fea0003800000 */
.L_x_116:
[----:B-----5:R-:W-:Y:S01]  /*4e00*/  IMAD R6, R161, R128, RZ ;  /* 0x00000080a1067224 */ /* 0x020fe200078e02ff */
[----:B------:R-:W-:Y:S03]  /*4e10*/  BSSY B1, `(.L_x_118) ;  /* 0x0000006000017945 */ /* 0x000fe60003800000 */
[----:B------:R-:W-:-:S05]  /*4e20*/  IMAD R43, R43, R129, R6 ;  /* 0x000000812b2b7224 */ /* 0x000fca00078e0206 */
[----:B------:R0:W-:Y:S01]  /*4e30*/  @P0 STG.E desc[UR16][R70.64+0x220], R43 ;  /* 0x0002202b46000986 */ /* 0x0001e2000c101910 */
[----:B------:R-:W-:-:S13]  /*4e40*/  ISETP.GT.AND P0, PT, R5, 0x80, P3 ;  /* 0x000000800500780c */ /* 0x000fda0001f04270 */
[----:B0-----:R-:W-:Y:S05]  /*4e50*/  @!P0 BRA `(.L_x_119) ;  /* 0x0000000000048947 */ /* 0x001fea0003800000 */
[----:B------:R0:W5:Y:S02]  /*4e60*/  LDG.E.LTC128B R161, desc[UR16][R108.64+0x200] ;  /* 0x000200106ca17981 */ /* 0x000164000c1e1920 */
.L_x_119:
[----:B------:R-:W-:Y:S05]  /*4e70*/  BSYNC B1 ;  /* 0x0000000000017941 */ /* 0x000fea0003800000 */
.L_x_118:
        /* <DEDUP_REMOVED lines=8> */
.L_x_121:
[----:B------:R-:W-:Y:S05]  /*4f00*/  BSYNC B1 ;  /* 0x0000000000017941 */ /* 0x000fea0003800000 */
.L_x_120:
[----:B-----5:R-:W-:Y:S01]  /*4f10*/  IMAD R6, R161, R128, RZ ;  /* 0x00000080a1067224 */ /* 0x020fe200078e02ff */
[----:B------:R-:W-:Y:S01]  /*4f20*/  ISETP.GT.AND P3, PT, R5, 0x88, P3 ;  /* 0x000000880500780c */ /* 0x000fe20001f64270 */
[----:B------:R-:W-:Y:S02]  /*4f30*/  BSSY B1, `(.L_x_122) ;  /* 0x0000005000017945 */ /* 0x000fe40003800000 */
[----:B------:R-:W-:-:S05]  /*4f40*/  IMAD R45, R45, R129, R6 ;  /* 0x000000812d2d7224 */ /* 0x000fca00078e0206 */
[----:B------:R0:W-:Y:S05]  /*4f50*/  @P0 STG.E desc[UR16][R74.64+0x200], R45 ;  /* 0x0002002d4a000986 */ /* 0x0001ea000c101910 */
[----:B------:R-:W-:Y:S05]  /*4f60*/  @!P3 BRA `(.L_x_123) ;  /* 0x000000000004b947 */ /* 0x000fea0003800000 */
[----:B------:R0:W5:Y:S02]  /*4f70*/  LDG.E.LTC128B R161, desc[UR16][R108.64+0x220] ;  /* 0x000220106ca17981 */ /* 0x000164000c1e1920 */
.L_x_123:
[----:B------:R-:W-:Y:S05]  /*4f80*/  BSYNC B1 ;  /* 0x0000000000017941 */ /* 0x000fea0003800000 */
.L_x_122:
[----:B-----5:R-:W-:Y:S01]  /*4f90*/  IMAD R6, R161, R128, RZ ;  /* 0x00000080a1067224 */ /* 0x020fe200078e02ff */
[----:B------:R-:W-:Y:S01]  /*4fa0*/  ISETP.GT.AND P0, PT, R5, 0x88, P4 ;  /* 0x000000880500780c */ /* 0x000fe20002704270 */
[----:B------:R-:W-:Y:S02]  /*4fb0*/  BSSY B1, `(.L_x_124) ;  /* 0x0000005000017945 */ /* 0x000fe40003800000 */
[----:B------:R-:W-:-:S05]  /*4fc0*/  IMAD R11, R46, R129, R6 ;  /* 0x000000812e0b7224 */ /* 0x000fca00078e0206 */
[----:B------:R0:W-:Y:S05]  /*4fd0*/  @P3 STG.E desc[UR16][R72.64+0x220], R11 ;  /* 0x0002200b48003986 */ /* 0x0001ea000c101910 */
[----:B------:R-:W-:Y:S05]  /*4fe0*/  @!P0 BRA `(.L_x_125) ;  /* 0x0000000000048947 */ /* 0x000fea0003800000 */
[----:B------:R0:W5:Y:S02]  /*4ff0*/  LDG.E.LTC128B R161, desc[UR16][R106.64+0x220] ;  /* 0x000220106aa17981 */ /* 0x000164000c1e1920 */
.L_x_125:
[----:B------:R-:W-:Y:S05]  /*5000*/  BSYNC B1 ;  /* 0x0000000000017941 */ /* 0x000fea0003800000 */
.L_x_124:
[----:B-----5:R-:W-:Y:S01]  /*5010*/  IMAD R6, R161, R128, RZ ;  /* 0x00000080a1067224 */ /* 0x020fe200078e02ff */
[----:B------:R-:W-:Y:S01]  /*5020*/  ISETP.GT.AND P3, PT, R5, 0x80, P2 ;  /* 0x000000800500780c */ /* 0x000fe20001764270 */
[----:B------:R-:W-:Y:S02]  /*5030*/  BSSY B1, `(.L_x_126) ;  /* 0x0000005000017945 */ /* 0x000fe40003800000 */
[----:B------:R-:W-:-:S05]  /*5040*/  IMAD R47, R47, R129, R6 ;  /* 0x000000812f2f7224 */ /* 0x000fca00078e0206 */
[----:B------:R0:W-:Y:S05]  /*5050*/  @P0 STG.E desc[UR16][R74.64+0x220], R47 ;  /* 0x0002202f4a000986 */ /* 0x0001ea000c101910 */
[----:B------:R-:W-:Y:S05]  /*5060*/  @!P3 BRA `(.L_x_127) ;  /* 0x000000000004b947 */ /* 0x000fea0003800000 */
[----:B------:R0:W5:Y:S02]  /*5070*/  LDG.E.LTC128B R161, desc[UR16][R132.64+0x200] ;  /* 0x0002001084a17981 */ /* 0x000164000c1e1920 */
.L_x_127:
[----:B------:R-:W-:Y:S05]  /*5080*/  BSYNC B1 ;  /* 0x0000000000017941 */ /* 0x000fea0003800000 */
.L_x_126:
[----:B-----5:R-:W-:Y:S01]  /*5090*/  IMAD R6, R161, R128, RZ ;  /* 0x00000080a1067224 */ /* 0x020fe200078e02ff */
[----:B------:R-:W-:Y:S01]  /*50a0*/  ISETP.NE.AND P4, PT, R114, RZ, PT ;  /* 0x000000ff7200720c */ /* 0x000fe20003f85270 */
[----:B------:R-:W-:Y:S02]  /*50b0*/  BSSY B1, `(.L_x_128) ;  /* 0x0000006000017945 */ /* 0x000fe40003800000 */
[----:B0-----:R-:W-:Y:S01]  /*50c0*/  IMAD R11, R48, R129, R6 ;  /* 0x00000081300b7224 */ /* 0x001fe200078e0206 */
[----:B------:R-:W-:-:S04]  /*50d0*/  ISETP.GT.AND P0, PT, R5, 0x80, P4 ;  /* 0x000000800500780c */ /* 0x000fc80002704270 */
[----:B------:R0:W-:Y:S09]  /*50e0*/  @P3 STG.E desc[UR16][R76.64+0x200], R11 ;  /* 0x0002000b4c003986 */ /* 0x0001f2000c101910 */
[----:B------:R-:W-:Y:S05]  /*50f0*/  @!P0 BRA `(.L_x_129) ;  /* 0x0000000000048947 */ /* 0x000fea0003800000 */
[----:B------:R0:W5:Y:S02]  /*5100*/  LDG.E.LTC128B R161, desc[UR16][R134.64+0x200] ;  /* 0x0002001086a17981 */ /* 0x000164000c1e1920 */
.L_x_129:
[----:B------:R-:W-:Y:S05]  /*5110*/  BSYNC B1 ;  /* 0x0000000000017941 */ /* 0x000fea0003800000 */
.L_x_128:
[----:B-----5:R-:W-:Y:S01]  /*5120*/  IMAD R6, R161, R128, RZ ;  /* 0x00000080a1067224 */ /* 0x020fe200078e02ff */
[----:B------:R-:W-:Y:S01]  /*5130*/  ISETP.GT.AND P2, PT, R5, 0x88, P2 ;  /* 0x000000880500780c */ /* 0x000fe20001744270 */
[----:B------:R-:W-:Y:S02]  /*5140*/  BSSY B1, `(.L_x_130) ;  /* 0x0000005000017945 */ /* 0x000fe40003800000 */
[----:B------:R-:W-:-:S05]  /*5150*/  IMAD R49, R49, R129, R6 ;  /* 0x0000008131317224 */ /* 0x000fca00078e0206 */
[----:B------:R0:W-:Y:S05]  /*5160*/  @P0 STG.E desc[UR16][R78.64+0x200], R49 ;  /* 0x000200314e000986 */ /* 0x0001ea000c101910 */
[----:B------:R-:W-:Y:S05]  /*5170*/  @!P2 BRA `(.L_x_131) ;  /* 0x000000000004a947 */ /* 0x000fea0003800000 */
[----:B------:R0:W5:Y:S02]  /*5180*/  LDG.E.LTC128B R161, desc[UR16][R132.64+0x220] ;  /* 0x0002201084a17981 */ /* 0x000164000c1e1920 */
.L_x_131:
[----:B------:R-:W-:Y:S05]  /*5190*/  BSYNC B1 ;  /* 0x0000000000017941 */ /* 0x000fea0003800000 */
.L_x_130:
[----:B-----5:R-:W-:Y:S01]  /*51a0*/  IMAD R6, R161, R128, RZ ;  /* 0x00000080a1067224 */ /* 0x020fe200078e02ff */
[----:B------:R-:W-:Y:S01]  /*51b0*/  ISETP.GT.AND P0, PT, R5, 0x88, P4 ;  /* 0x000000880500780c */ /* 0x000fe20002704270 */
[----:B------:R-:W-:Y:S02]  /*51c0*/  BSSY B1, `(.L_x_132) ;  /* 0x0000005000017945 */ /* 0x000fe40003800000 */
[----:B0-----:R-:W-:-:S05]  /*51d0*/  IMAD R11, R50, R129, R6 ;  /* 0x00000081320b7224 */ /* 0x001fca00078e0206 */
[----:B------:R0:W-:Y:S05]  /*51e0*/  @P2 STG.E desc[UR16][R76.64+0x220], R11 ;  /* 0x0002200b4c002986 */ /* 0x0001ea000c101910 */
[----:B------:R-:W-:Y:S05]  /*51f0*/  @!P0 BRA `(.L_x_133) ;  /* 0x0000000000048947 */ /* 0x000fea0003800000 */
[----:B------:R0:W5:Y:S02]  /*5200*/  LDG.E.LTC128B R161, desc[UR16][R134.64+0x220] ;  /* 0x0002201086a17981 */ /* 0x000164000c1e1920 */
.L_x_133:
[----:B------:R-:W-:Y:S05]  /*5210*/  BSYNC B1 ;  /* 0x0000000000017941 */ /* 0x000fea0003800000 */
.L_x_132:
[----:B-----5:R-:W-:Y:S01]  /*5220*/  IMAD R6, R161, R128, RZ ;  /* 0x00000080a1067224 */ /* 0x020fe200078e02ff */
[----:B------:R-:W-:Y:S01]  /*5230*/  ISETP.GT.AND P2, PT, R5, 0x80, P1 ;  /* 0x000000800500780c */ /* 0x000fe20000f44270 */
[----:B------:R-:W-:Y:S02]  /*5240*/  BSSY B1, `(.L_x_134) ;  /* 0x0000005000017945 */ /* 0x000fe40003800000 */
[----:B------:R-:W-:-:S05]  /*5250*/  IMAD R51, R51, R129, R6 ;  /* 0x0000008133337224 */ /* 0x000fca00078e0206 */
[----:B------:R0:W-:Y:S05]  /*5260*/  @P0 STG.E desc[UR16][R78.64+0x220], R51 ;  /* 0x000220334e000986 */ /* 0x0001ea000c101910 */
[----:B------:R-:W-:Y:S05]  /*5270*/  @!P2 BRA `(.L_x_135) ;  /* 0x000000000004a947 */ /* 0x000fea0003800000 */
[----:B------:R0:W5:Y:S02]  /*5280*/  LDG.E.LTC128B R161, desc[UR16][R12.64+0x200] ;  /* 0x000200100ca17981 */ /* 0x000164000c1e1920 */
.L_x_135:
[----:B------:R-:W-:Y:S05]  /*5290*/  BSYNC B1 ;  /* 0x0000000000017941 */ /* 0x000fea0003800000 */
.L_x_134:
[----:B-----5:R-:W-:Y:S01]  /*52a0*/  IMAD R6, R161, R128, RZ ;  /* 0x00000080a1067224 */ /* 0x020fe200078e02ff */
[----:B------:R-:W-:Y:S01]  /*52b0*/  ISETP.GT.AND P0, PT, R5, 0x80, P6 ;  /* 0x000000800500780c */ /* 0x000fe20003704270 */
[----:B------:R-:W-:Y:S02]  /*52c0*/  BSSY B1, `(.L_x_136) ;  /* 0x0000005000017945 */ /* 0x000fe40003800000 */
[----:B0-----:R-:W-:-:S05]  /*52d0*/  IMAD R11, R52, R129, R6 ;  /* 0x00000081340b7224 */ /* 0x001fca00078e0206 */
[----:B------:R0:W-:Y:S05]  /*52e0*/  @P2 STG.E desc[UR16][R80.64+0x200], R11 ;  /* 0x0002000b50002986 */ /* 0x0001ea000c101910 */
[----:B------:R-:W-:Y:S05]  /*52f0*/  @!P0 BRA `(.L_x_137) ;  /* 0x0000000000048947 */ /* 0x000fea0003800000 */
[----:B------:R0:W5:Y:S02]  /*5300*/  LDG.E.LTC128B R161, desc[UR16][R16.64+0x200] ;  /* 0x0002001010a17981 */ /* 0x000164000c1e1920 */
.L_x_137:
[----:B------:R-:W-:Y:S05]  /*5310*/  BSYNC B1 ;  /* 0x0000000000017941 */ /* 0x000fea0003800000 */
.L_x_136:
[----:B-----5:R-:W-:Y:S01]  /*5320*/  IMAD R6, R161, R128, RZ ;  /* 0x00000080a1067224 */ /* 0x020fe200078e02ff */
[----:B------:R-:W-:Y:S01]  /*5330*/  ISETP.GT.AND P1, PT, R5, 0x88, P1 ;  /* 0x000000880500780c */ /* 0x000fe20000f24270 */
[----:B------:R-:W-:Y:S02]  /*5340*/  BSSY B1, `(.L_x_138) ;  /* 0x0000005000017945 */ /* 0x000fe40003800000 */
[----:B------:R-:W-:-:S05]  /*5350*/  IMAD R53, R53, R129, R6 ;  /* 0x0000008135357224 */ /* 0x000fca00078e0206 */
[----:B------:R0:W-:Y:S05]  /*5360*/  @P0 STG.E desc[UR16][R14.64+0x200], R53 ;  /* 0x000200350e000986 */ /* 0x0001ea000c101910 */
[----:B------:R-:W-:Y:S05]  /*5370*/  @!P1 BRA `(.L_x_139) ;  /* 0x0000000000049947 */ /* 0x000fea0003800000 */
[----:B------:R0:W5:Y:S02]  /*5380*/  LDG.E.LTC128B R161, desc[UR16][R12.64+0x220] ;  /* 0x000220100ca17981 */ /* 0x000164000c1e1920 */
.L_x_139:
[----:B------:R-:W-:Y:S05]  /*5390*/  BSYNC B1 ;  /* 0x0000000000017941 */ /* 0x000fea0003800000 */
.L_x_138:
[----:B-----5:R-:W-:Y:S01]  /*53a0*/  IMAD R6, R161, R128, RZ ;  /* 0x00000080a1067224 */ /* 0x020fe200078e02ff */
[----:B------:R-:W-:Y:S01]  /*53b0*/  ISETP.GT.AND P0, PT, R5, 0x88, P6 ;  /* 0x000000880500780c */ /* 0x000fe20003704270 */
[----:B------:R-:W-:Y:S02]  /*53c0*/  BSSY B1, `(.L_x_140) ;  /* 0x0000005000017945 */ /* 0x000fe40003800000 */
[----:B0-----:R-:W-:-:S05]  /*53d0*/  IMAD R11, R54, R129, R6 ;  /* 0x00000081360b7224 */ /* 0x001fca00078e0206 */
[----:B------:R0:W-:Y:S05]  /*53e0*/  @P1 STG.E desc[UR16][R80.64+0x220], R11 ;  /* 0x0002200b50001986 */ /* 0x0001ea000c101910 */
[----:B------:R-:W-:Y:S05]  /*53f0*/  @!P0 BRA `(.L_x_141) ;  /* 0x0000000000048947 */ /* 0x000fea0003800000 */
[----:B------:R0:W5:Y:S02]  /*5400*/  LDG.E.LTC128B R161, desc[UR16][R16.64+0x220] ;  /* 0x0002201010a17981 */ /* 0x000164000c1e1920 */
.L_x_141:
[----:B------:R-:W-:Y:S05]  /*5410*/  BSYNC B1 ;  /* 0x0000000000017941 */ /* 0x000fea0003800000 */
.L_x_140:
[----:B-----5:R-:W-:-:S04]  /*5420*/  IMAD R6, R161, R128, RZ ;  /* 0x00000080a1067224 */ /* 0x020fc800078e02ff */
[----:B------:R-:W-:Y:S01]  /*5430*/  IMAD R55, R55, R129, R6 ;  /* 0x0000008137377224 */ /* 0x000fe200078e0206 */
[----:B------:R-:W-:Y:S06]  /*5440*/  @!P0 BRA `(.L_x_142) ;  /* 0x0000001000988947 */ /* 0x000fec0003800000 */
[----:B------:R0:W-:Y:S01]  /*5450*/  STG.E desc[UR16][R14.64+0x220], R55 ;  /* 0x000220370e007986 */ /* 0x0001e2000c101910 */
[----:B------:R-:W-:Y:S05]  /*5460*/  BRA `(.L_x_142) ;  /* 0x0000001000907947 */ /* 0x000fea0003800000 */
.L_x_27:
[----:B------:R-:W-:Y:S01]  /*5470*/  ISETP.GT.AND P6, PT, R149, 0x1, PT ;  /* 0x000000019500780c */ /* 0x000fe20003fc4270 */
[----:B------:R-:W-:Y:S01]  /*5480*/  ULDC.64 UR8, c[0x0][0x6c0] ;  /* 0x0001b00000087ab9 */ /* 0x000fe20000000a00 */
[-C--:B--2---:R-:W-:Y:S01]  /*5490*/  IMAD R17, R56, R129.reuse, RZ ;  /* 0x0000008138117224 */ /* 0x084fe200078e02ff */
[C---:B------:R-:W-:Y:S01]  /*54a0*/  LEA R10, P3, R20.reuse, UR8, 0x2 ;  /* 0x00000008140a7c11 */ /* 0x040fe2000f8610ff */
[-C--:B------:R-:W-:Y:S01]  /*54b0*/  IMAD R57, R57, R129.reuse, RZ ;  /* 0x0000008139397224 */ /* 0x080fe200078e02ff */
[----:B------:R-:W-:Y:S01]  /*54c0*/  ISETP.GT.AND P1, PT, R5, RZ, P6 ;  /* 0x000000ff0500720c */ /* 0x000fe20003724270 */
[----:B------:R-:W-:Y:S01]  /*54d0*/  IMAD R23, R15, 0x1c, RZ ;  /* 0x0000001c0f177824 */ /* 0x000fe200078e02ff */
[----:B------:R-:W-:Y:S01]  /*54e0*/  LEA.HI.X R11, R20, UR9, R91, 0x2, P3 ;  /* 0x00000009140b7c11 */ /* 0x000fe200098f145b */
[-C--:B------:R-:W-:Y:S01]  /*54f0*/  IMAD R21, R58, R129.reuse, RZ ;  /* 0x000000813a157224 */ /* 0x080fe200078e02ff */
[C---:B------:R-:W-:Y:S01]  /*5500*/  LEA R12, P4, R14.reuse, R10, 0x2 ;  /* 0x0000000a0e0c7211 */ /* 0x040fe200078810ff */
[----:B------:R-:W-:Y:S01]  /*5510*/  IMAD R59, R59, R129, RZ ;  /* 0x000000813b3b7224 */ /* 0x000fe200078e02ff */
[----:B------:R-:W-:Y:S01]  /*5520*/  ISETP.GT.AND P5, PT, R149, 0x8, PT ;  /* 0x000000089500780c */ /* 0x000fe20003fa4270 */
[----:B------:R0:W-:Y:S01]  /*5530*/  @P2 STG.E desc[UR16][R10.64], R17 ;  /* 0x000000110a002986 */ /* 0x0001e2000c101910 */
[----:B------:R-:W-:Y:S01]  /*5540*/  LEA.HI.X R13, R14, R11, R15, 0x2, P4 ;  /* 0x0000000b0e0d7211 */ /* 0x000fe200020f140f */
[----:B------:R-:W-:Y:S01]  /*5550*/  IMAD R15, R60, R129, RZ ;  /* 0x000000813c0f7224 */ /* 0x000fe200078e02ff */
[C---:B------:R-:W-:Y:S01]  /*5560*/  ISETP.GT.AND P3, PT, R5.reuse, 0x8, P0 ;  /* 0x000000080500780c */ /* 0x040fe20000764270 */
[----:B------:R-:W-:Y:S01]  /*5570*/  USHF.L.U32 UR9, UR18, 0x2, URZ ;  /* 0x0000000212097899 */ /* 0x000fe2000800063f */
[C---:B------:R-:W-:Y:S01]  /*5580*/  ISETP.GT.AND P2, PT, R5.reuse, 0x8, P6 ;  /* 0x000000080500780c */ /* 0x040fe20003744270 */
[----:B------:R1:W-:Y:S01]  /*5590*/  @P1 STG.E desc[UR16][R12.64], R57 ;  /* 0x000000390c001986 */ /* 0x0003e2000c101910 */
[----:B------:R-:W-:Y:S01]  /*55a0*/  ISETP.GT.AND P1, PT, R5, RZ, P5 ;  /* 0x000000ff0500720c */ /* 0x000fe20002f24270 */
[----:B------:R-:W-:Y:S01]  /*55b0*/  IMAD.WIDE.U32 R18, R14, 0x1c, R12 ;  /* 0x0000001c0e127825 */ /* 0x000fe200078e000c */
[----:B------:R-:W-:Y:S01]  /*55c0*/  USHF.L.U64.HI UR8, UR18, 0x2, UR19 ;  /* 0x0000000212087899 */ /* 0x000fe20008010213 */
[----:B------:R-:W-:-:S02]  /*55d0*/  ISETP.GT.AND P4, PT, R149, 0x9, PT ;  /* 0x000000099500780c */ /* 0x000fc40003f84270 */
[----:B------:R-:W-:Y:S02]  /*55e0*/  IMAD.IADD R19, R23, 0x1, R19 ;  /* 0x0000000117137824 */ /* 0x000fe400078e0213 */
[-C--:B------:R-:W-:Y:S02]  /*55f0*/  IMAD R61, R61, R129.reuse, RZ ;  /* 0x000000813d3d7224 */ /* 0x080fe400078e02ff */
[----:B------:R-:W-:Y:S01]  /*5600*/  @P3 STG.E desc[UR16][R10.64+0x20], R21 ;  /* 0x000020150a003986 */ /* 0x000fe2000c101910 */
[-C--:B0-----:R-:W-:Y:S01]  /*5610*/  IMAD R17, R62, R129.reuse, RZ ;  /* 0x000000813e117224 */ /* 0x081fe200078e02ff */
[----:B------:R-:W-:Y:S01]  /*5620*/  ISETP.GT.AND P3, PT, R149, 0x11, PT ;  /* 0x000000119500780c */ /* 0x000fe20003f64270 */
[-C--:B------:R-:W-:Y:S01]  /*5630*/  IMAD R63, R63, R129.reuse, RZ ;  /* 0x000000813f3f7224 */ /* 0x080fe200078e02ff */
[----:B------:R-:W-:Y:S01]  /*5640*/  @P2 STG.E desc[UR16][R12.64+0x20], R59 ;  /* 0x0000203b0c002986 */ /* 0x000fe2000c101910 */
[----:B------:R-:W-:Y:S01]  /*5650*/  ISETP.GT.AND P2, PT, R5, RZ, P4 ;  /* 0x000000ff0500720c */ /* 0x000fe20002744270 */
[----:B-1----:R-:W-:-:S02]  /*5660*/  IMAD R57, R64, R129, RZ ;  /* 0x0000008140397224 */ /* 0x002fc400078e02ff */
[----:B------:R-:W-:Y:S01]  /*5670*/  @P1 STG.E desc[UR16][R18.64], R15 ;  /* 0x0000000f12001986 */ /* 0x000fe2000c101910 */
[----:B------:R-:W-:Y:S01]  /*5680*/  IADD3 R22, P1, R12, UR9, RZ ;  /* 0x000000090c167c10 */ /* 0x000fe2000ff3e0ff */
[-C--:B------:R-:W-:Y:S02]  /*5690*/  IMAD R65, R65, R129.reuse, RZ ;  /* 0x0000008141417224 */ /* 0x080fe400078e02ff */
[-C--:B------:R-:W-:Y:S01]  /*56a0*/  IMAD R67, R67, R129.reuse, RZ ;  /* 0x0000008143437224 */ /* 0x080fe200078e02ff */
[----:B------:R-:W-:Y:S01]  /*56b0*/  IADD3.X R23, R13, UR8, RZ, P1, !PT ;  /* 0x000000080d177c10 */ /* 0x000fe20008ffe4ff */
[-C--:B------:R-:W-:Y:S01]  /*56c0*/  IMAD R95, R72, R129.reuse, RZ ;  /* 0x00000081485f7224 */ /* 0x080fe200078e02ff */
[----:B------:R-:W-:Y:S01]  /*56d0*/  ISETP.GT.AND P1, PT, R5, 0x8, P5 ;  /* 0x000000080500780c */ /* 0x000fe20002f24270 */
[-C--:B------:R-:W-:Y:S02]  /*56e0*/  IMAD R97, R73, R129.reuse, RZ ;  /* 0x0000008149617224 */ /* 0x080fe400078e02ff */
[----:B------:R0:W-:Y:S01]  /*56f0*/  @P2 STG.E desc[UR16][R22.64], R61 ;  /* 0x0000003d16002986 */ /* 0x0001e2000c101910 */
[----:B------:R-:W-:Y:S01]  /*5700*/  ISETP.GT.AND P2, PT, R5, 0x8, P4 ;  /* 0x000000080500780c */ /* 0x000fe20002744270 */
[-C--:B------:R-:W-:Y:S01]  /*5710*/  IMAD R99, R77, R129.reuse, RZ ;  /* 0x000000814d637224 */ /* 0x080fe200078e02ff */
[----:B------:R-:W-:Y:S01]  /*5720*/  ISETP.GT.AND P4, PT, R149, 0x10, PT ;  /* 0x000000109500780c */ /* 0x000fe20003f84270 */
[----:B------:R-:W-:-:S02]  /*5730*/  IMAD R101, R78, R129, RZ ;  /* 0x000000814e657224 */ /* 0x000fc400078e02ff */
[-C--:B------:R-:W-:Y:S02]  /*5740*/  IMAD R79, R79, R129.reuse, RZ ;  /* 0x000000814f4f7224 */ /* 0x080fe400078e02ff */
[-C--:B------:R-:W-:Y:S02]  /*5750*/  IMAD R103, R83, R129.reuse, RZ ;  /* 0x0000008153677224 */ /* 0x080fe400078e02ff */
[----:B------:R1:W-:Y:S01]  /*5760*/  @P1 STG.E desc[UR16][R18.64+0x20], R17 ;  /* 0x0000201112001986 */ /* 0x0003e2000c101910 */
[----:B------:R-:W-:Y:S01]  /*5770*/  IADD3 R88, P1, R18, UR9, RZ ;  /* 0x0000000912587c10 */ /* 0x000fe2000ff3e0ff */
[-C--:B0-----:R-:W-:Y:S02]  /*5780*/  IMAD R61, R66, R129.reuse, RZ ;  /* 0x00000081423d7224 */ /* 0x081fe400078e02ff */
[----:B------:R-:W-:Y:S01]  /*5790*/  @P2 STG.E desc[UR16][R22.64+0x20], R63 ;  /* 0x0000203f16002986 */ /* 0x000fe2000c101910 */
[----:B------:R-:W-:Y:S01]  /*57a0*/  IADD3.X R89, R19, UR8, RZ, P1, !PT ;  /* 0x0000000813597c10 */ /* 0x000fe20008ffe4ff */
[-C--:B------:R-:W-:Y:S01]  /*57b0*/  IMAD R85, R85, R129.reuse, RZ ;  /* 0x0000008155557224 */ /* 0x080fe200078e02ff */
[----:B------:R-:W-:Y:S01]  /*57c0*/  ISETP.GT.AND P1, PT, R5, RZ, P4 ;  /* 0x000000ff0500720c */ /* 0x000fe20002724270 */
[-C--:B------:R-:W-:Y:S01]  /*57d0*/  IMAD R87, R87, R129.reuse, RZ ;  /* 0x0000008157577224 */ /* 0x080fe200078e02ff */
[----:B------:R-:W-:Y:S01]  /*57e0*/  ISETP.GT.AND P2, PT, R149, 0x19, PT ;  /* 0x000000199500780c */ /* 0x000fe20003f44270 */
[----:B------:R-:W-:-:S02]  /*57f0*/  IMAD R25, R25, R129, RZ ;  /* 0x0000008119197224 */ /* 0x000fc400078e02ff */
[-C--:B------:R-:W-:Y:S02]  /*5800*/  IMAD R27, R27, R129.reuse, RZ ;  /* 0x000000811b1b7224 */ /* 0x080fe400078e02ff */
[-C--:B------:R-:W-:Y:S02]  /*5810*/  IMAD R29, R29, R129.reuse, RZ ;  /* 0x000000811d1d7224 */ /* 0x080fe400078e02ff */
[-C--:B------:R-:W-:Y:S02]  /*5820*/  IMAD R31, R31, R129.reuse, RZ ;  /* 0x000000811f1f7224 */ /* 0x080fe400078e02ff */
[-C--:B------:R-:W-:Y:S02]  /*5830*/  IMAD R33, R33, R129.reuse, RZ ;  /* 0x0000008121217224 */ /* 0x080fe400078e02ff */
[----:B------:R-:W-:Y:S01]  /*5840*/  @P1 STG.E desc[UR16][R88.64], R57 ;  /* 0x0000003958001986 */ /* 0x000fe2000c101910 */
[----:B------:R-:W-:Y:S01]  /*5850*/  IADD3 R90, P1, R22, UR9, RZ ;  /* 0x00000009165a7c10 */ /* 0x000fe2000ff3e0ff */
[----:B------:R-:W-:-:S02]  /*5860*/  IMAD R35, R35, R129, RZ ;  /* 0x0000008123237224 */ /* 0x000fc400078e02ff */
[-C--:B------:R-:W-:Y:S01]  /*5870*/  IMAD R37, R37, R129.reuse, RZ ;  /* 0x0000008125257224 */ /* 0x080fe200078e02ff */
[----:B------:R-:W-:Y:S01]  /*5880*/  IADD3.X R91, R23, UR8, RZ, P1, !PT ;  /* 0x00000008175b7c10 */ /* 0x000fe20008ffe4ff */
[-C--:B------:R-:W-:Y:S01]  /*5890*/  IMAD R39, R39, R129.reuse, RZ ;  /* 0x0000008127277224 */ /* 0x080fe200078e02ff */
[C---:B------:R-:W-:Y:S01]  /*58a0*/  IADD3 R58, P1, R90.reuse, UR9, RZ ;  /* 0x000000095a3a7c10 */ /* 0x040fe2000ff3e0ff */
[-C--:B------:R-:W-:Y:S02]  /*58b0*/  IMAD R41, R41, R129.reuse, RZ ;  /* 0x0000008129297224 */ /* 0x080fe400078e02ff */
[-C--:B------:R-:W-:Y:S01]  /*58c0*/  IMAD R43, R43, R129.reuse, RZ ;  /* 0x000000812b2b7224 */ /* 0x080fe200078e02ff */
[----:B------:R-:W-:Y:S01]  /*58d0*/  IADD3.X R59, R91, UR8, RZ, P1, !PT ;  /* 0x000000085b3b7c10 */ /* 0x000fe20008ffe4ff */
[-C--:B------:R-:W-:Y:S01]  /*58e0*/  IMAD R45, R45, R129.reuse, RZ ;  /* 0x000000812d2d7224 */ /* 0x080fe200078e02ff */
[----:B------:R-:W-:Y:S01]  /*58f0*/  IADD3 R20, P1, R90, UR9, RZ ;  /* 0x000000095a147c10 */ /* 0x000fe2000ff3e0ff */
[----:B------:R-:W-:-:S02]  /*5900*/  IMAD R47, R47, R129, RZ ;  /* 0x000000812f2f7224 */ /* 0x000fc400078e02ff */
[-C--:B------:R-:W-:Y:S01]  /*5910*/  IMAD R49, R49, R129.reuse, RZ ;  /* 0x0000008131317224 */ /* 0x080fe200078e02ff */
[----:B------:R-:W-:Y:S01]  /*5920*/  IADD3.X R21, R91, UR8, RZ, P1, !PT ;  /* 0x000000085b157c10 */ /* 0x000fe20008ffe4ff */
[-C--:B------:R-:W-:Y:S01]  /*5930*/  IMAD R51, R51, R129.reuse, RZ ;  /* 0x0000008133337224 */ /* 0x080fe200078e02ff */
[----:B------:R-:W-:Y:S01]  /*5940*/  IADD3 R16, P1, R58, UR9, RZ ;  /* 0x000000093a107c10 */ /* 0x000fe2000ff3e0ff */
[-C--:B------:R-:W-:Y:S02]  /*5950*/  IMAD R53, R53, R129.reuse, RZ ;  /* 0x0000008135357224 */ /* 0x080fe400078e02ff */
[----:B------:R-:W-:Y:S01]  /*5960*/  IMAD R55, R55, R129, RZ ;  /* 0x0000008137377224 */ /* 0x000fe200078e02ff */
[----:B-1----:R-:W-:Y:S02]  /*5970*/  IADD3.X R17, R59, UR8, RZ, P1, !PT ;  /* 0x000000083b117c10 */ /* 0x002fe40008ffe4ff */
[----:B------:R-:W-:-:S04]  /*5980*/  IADD3 R14, P1, R20, UR9, RZ ;  /* 0x00000009140e7c10 */ /* 0x000fc8000ff3e0ff */
[----:B------:R-:W-:Y:S02]  /*5990*/  IADD3.X R15, R21, UR8, RZ, P1, !PT ;  /* 0x00000008150f7c10 */ /* 0x000fe40008ffe4ff */
[----:B------:R-:W-:-:S13]  /*59a0*/  ISETP.GT.AND P1, PT, R5, RZ, P3 ;  /* 0x000000ff0500720c */ /* 0x000fda0001f24270 */
[----:B------:R0:W-:Y:S01]  /*59b0*/  @P1 STG.E desc[UR16][R90.64], R65 ;  /* 0x000000415a001986 */ /* 0x0001e2000c101910 */
[----:B------:R-:W-:Y:S01]  /*59c0*/  ISETP.GT.AND P1, PT, R5, 0x8, P4 ;  /* 0x000000080500780c */ /* 0x000fe20002724270 */
[----:B0-----:R-:W-:-:S12]  /*59d0*/  IMAD R65, R68, R129, RZ ;  /* 0x0000008144417224 */ /* 0x001fd800078e02ff */
[----:B------:R-:W-:Y:S02]  /*59e0*/  @P1 IMAD.MOV.U32 R56, RZ, RZ, R88 ;  /* 0x000000ffff381224 */ /* 0x000fe400078e0058 */
[----:B------:R-:W-:-:S05]  /*59f0*/  @P1 IMAD.MOV.U32 R57, RZ, RZ, R89 ;  /* 0x000000ffff391224 */ /* 0x000fca00078e0059 */
[----:B------:R0:W-:Y:S01]  /*5a00*/  @P1 STG.E desc[UR16][R56.64+0x20], R61 ;  /* 0x0000203d38001986 */ /* 0x0001e2000c101910 */
[----:B------:R-:W-:Y:S02]  /*5a10*/  ISETP.GT.AND P1, PT, R5, 0x8, P3 ;  /* 0x000000080500780c */ /* 0x000fe40001f24270 */
[----:B------:R-:W-:Y:S01]  /*5a20*/  ISETP.GT.AND P3, PT, R149, 0x18, PT ;  /* 0x000000189500780c */ /* 0x000fe20003f64270 */
[----:B0-----:R-:W-:-:S10]  /*5a30*/  IMAD R61, R69, R129, RZ ;  /* 0x00000081453d7224 */ /* 0x001fd400078e02ff */
[----:B------:R-:W-:Y:S02]  /*5a40*/  @P1 IMAD.MOV.U32 R56, RZ, RZ, R90 ;  /* 0x000000ffff381224 */ /* 0x000fe400078e005a */
[----:B------:R-:W-:-:S05]  /*5a50*/  @P1 IMAD.MOV.U32 R57, RZ, RZ, R91 ;  /* 0x000000ffff391224 */ /* 0x000fca00078e005b */
[----:B------:R0:W-:Y:S01]  /*5a60*/  @P1 STG.E desc[UR16][R56.64+0x20], R67 ;  /* 0x0000204338001986 */ /* 0x0001e2000c101910 */
[----:B------:R-:W-:-:S04]  /*5a70*/  IADD3 R92, P1, R88, UR9, RZ ;  /* 0x00000009585c7c10 */ /* 0x000fc8000ff3e0ff */
[----:B------:R-:W-:Y:S02]  /*5a80*/  IADD3.X R93, R89, UR8, RZ, P1, !PT ;  /* 0x00000008595d7c10 */ /* 0x000fe40008ffe4ff */
[----:B------:R-:W-:Y:S01]  /*5a90*/  ISETP.GT.AND P1, PT, R5, RZ, P3 ;  /* 0x000000ff0500720c */ /* 0x000fe20001f24270 */
[----:B0-----:R-:W-:-:S12]  /*5aa0*/  IMAD R67, R71, R129, RZ ;  /* 0x0000008147437224 */ /* 0x001fd800078e02ff */
[----:B------:R0:W-:Y:S01]  /*5ab0*/  @P1 STG.E desc[UR16][R92.64], R65 ;  /* 0x000000415c001986 */ /* 0x0001e2000c101910 */
[----:B------:R-:W-:Y:S01]  /*5ac0*/  ISETP.GT.AND P1, PT, R5, RZ, P2 ;  /* 0x000000ff0500720c */ /* 0x000fe20001724270 */
[----:B0-----:R-:W-:-:S12]  /*5ad0*/  IMAD R65, R70, R129, RZ ;  /* 0x0000008146417224 */ /* 0x001fd800078e02ff */
[----:B------:R-:W-:Y:S01]  /*5ae0*/  @P1 STG.E desc[UR16][R58.64], R61 ;  /* 0x0000003d3a001986 */ /* 0x000fe2000c101910 */
[----:B------:R-:W-:-:S04]  /*5af0*/  IADD3 R68, P1, R88, UR9, RZ ;  /* 0x0000000958447c10 */ /* 0x000fc8000ff3e0ff */
[----:B------:R-:W-:Y:S02]  /*5b00*/  IADD3.X R69, R89, UR8, RZ, P1, !PT ;  /* 0x0000000859457c10 */ /* 0x000fe40008ffe4ff */
[----:B------:R-:W-:-:S04]  /*5b10*/  IADD3 R62, P1, R16, UR9, RZ ;  /* 0x00000009103e7c10 */ /* 0x000fc8000ff3e0ff */
[----:B------:R-:W-:Y:S02]  /*5b20*/  IADD3.X R63, R17, UR8, RZ, P1, !PT ;  /* 0x00000008113f7c10 */ /* 0x000fe40008ffe4ff */
[----:B------:R-:W-:-:S04]  /*5b30*/  IADD3 R56, P1, R14, UR9, RZ ;  /* 0x000000090e387c10 */ /* 0x000fc8000ff3e0ff */
[----:B------:R-:W-:Y:S02]  /*5b40*/  IADD3.X R57, R15, UR8, RZ, P1, !PT ;  /* 0x000000080f397c10 */ /* 0x000fe40008ffe4ff */
[----:B------:R-:W-:Y:S02]  /*5b50*/  ISETP.GT.AND P1, PT, R5, 0x8, P3 ;  /* 0x000000080500780c */ /* 0x000fe40001f24270 */
[----:B------:R-:W-:-:S11]  /*5b60*/  ISETP.GT.AND P3, PT, R149, 0x20, PT ;  /* 0x000000209500780c */ /* 0x000fd60003f64270 */
[----:B------:R-:W-:Y:S01]  /*5b70*/  @P1 STG.E desc[UR16][R68.64+0x20], R65 ;  /* 0x0000204144001986 */ /* 0x000fe2000c101910 */
[----:B------:R-:W-:Y:S02]  /*5b80*/  ISETP.GT.AND P1, PT, R5, 0x8, P2 ;  /* 0x000000080500780c */ /* 0x000fe40001724270 */
[----:B------:R-:W-:-:S11]  /*5b90*/  ISETP.GT.AND P2, PT, R149, 0x21, PT ;  /* 0x000000219500780c */ /* 0x000fd60003f44270 */
        /* <DEDUP_REMOVED lines=8> */
[----:B------:R0:W-:Y:S01]  /*5c20*/  @P1 STG.E desc[UR16][R16.64], R97 ;  /* 0x0000006110001986 */ /* 0x0001e2000c101910 */
[----:B------:R-:W-:-:S04]  /*5c30*/  IADD3 R72, P1, R68, UR9, RZ ;  /* 0x0000000944487c10 */ /* 0x000fc8000ff3e0ff */
[----:B------:R-:W-:Y:S02]  /*5c40*/  IADD3.X R73, R69, UR8, RZ, P1, !PT ;  /* 0x0000000845497c10 */ /* 0x000fe40008ffe4ff */
[----:B------:R-:W-:-:S04]  /*5c50*/  IADD3 R64, P1, R62, UR9, RZ ;  /* 0x000000093e407c10 */ /* 0x000fc8000ff3e0ff */
[----:B------:R-:W-:Y:S01]  /*5c60*/  IADD3.X R65, R63, UR8, RZ, P1, !PT ;  /* 0x000000083f417c10 */ /* 0x000fe20008ffe4ff */
[----:B0-----:R-:W-:Y:S01]  /*5c70*/  IMAD R97, R76, R129, RZ ;  /* 0x000000814c617224 */ /* 0x001fe200078e02ff */
[----:B------:R-:W-:-:S04]  /*5c80*/  IADD3 R60, P1, R56, UR9, RZ ;  /* 0x00000009383c7c10 */ /* 0x000fc8000ff3e0ff */
[----:B------:R-:W-:Y:S02]  /*5c90*/  IADD3.X R61, R57, UR8, RZ, P1, !PT ;  /* 0x00000008393d7c10 */ /* 0x000fe40008ffe4ff */
[----:B------:R-:W-:-:S13]  /*5ca0*/  ISETP.GT.AND P1, PT, R5, 0x8, P3 ;  /* 0x000000080500780c */ /* 0x000fda0001f24270 */
[----:B------:R-:W-:Y:S01]  /*5cb0*/  @P1 STG.E desc[UR16][R72.64+0x20], R67 ;  /* 0x0000204348001986 */ /* 0x000fe2000c101910 */
[----:B------:R-:W-:-:S13]  /*5cc0*/  ISETP.GT.AND P1, PT, R5, 0x8, P2 ;  /* 0x000000080500780c */ /* 0x000fda0001724270 */
[----:B------:R-:W-:Y:S01]  /*5cd0*/  @P1 STG.E desc[UR16][R14.64+0x20], R95 ;  /* 0x0000205f0e001986 */ /* 0x000fe2000c101910 */
[----:B------:R-:W-:-:S04]  /*5ce0*/  IADD3 R74, P1, R70, UR9, RZ ;  /* 0x00000009464a7c10 */ /* 0x000fc8000ff3e0ff */
[----:B------:R-:W-:Y:S02]  /*5cf0*/  IADD3.X R75, R71, UR8, RZ, P1, !PT ;  /* 0x00000008474b7c10 */ /* 0x000fe40008ffe4ff */
[----:B------:R-:W-:-:S04]  /*5d00*/  ISETP.GT.AND P1, PT, R149, 0x28, PT ;  /* 0x000000289500780c */ /* 0x000fc80003f24270 */
[----:B------:R-:W-:Y:S02]  /*5d10*/  ISETP.GT.AND P2, PT, R5, RZ, P1 ;  /* 0x000000ff0500720c */ /* 0x000fe40000f44270 */
[----:B------:R-:W-:-:S11]  /*5d20*/  P2R R98, PR, RZ, 0x2 ;  /* 0x00000002ff627803 */ /* 0x000fd60000000000 */
[----:B------:R0:W-:Y:S01]  /*5d30*/  @P2 STG.E desc[UR16][R74.64], R97 ;  /* 0x000000614a002986 */ /* 0x0001e2000c101910 */
[----:B------:R-:W-:-:S04]  /*5d40*/  ISETP.GT.AND P2, PT, R149, 0x29, PT ;  /* 0x000000299500780c */ /* 0x000fc80003f44270 */
[----:B------:R-:W-:Y:S02]  /*5d50*/  ISETP.GT.AND P3, PT, R5, RZ, P2 ;  /* 0x000000ff0500720c */ /* 0x000fe40001764270 */
[----:B------:R-:W-:Y:S01]  /*5d60*/  P2R R6, PR, RZ, 0x4 ;  /* 0x00000004ff067803 */ /* 0x000fe20000000000 */
[----:B0-----:R-:W-:-:S10]  /*5d70*/  IMAD R97, R80, R129, RZ ;  /* 0x0000008150617224 */ /* 0x001fd400078e02ff */
[----:B------:R0:W-:Y:S01]  /*5d80*/  @P3 STG.E desc[UR16][R62.64], R99 ;  /* 0x000000633e003986 */ /* 0x0001e2000c101910 */
[----:B------:R-:W-:-:S04]  /*5d90*/  IADD3 R76, P3, R72, UR9, RZ ;  /* 0x00000009484c7c10 */ /* 0x000fc8000ff7e0ff */
[----:B------:R-:W-:Y:S02]  /*5da0*/  IADD3.X R77, R73, UR8, RZ, P3, !PT ;  /* 0x00000008494d7c10 */ /* 0x000fe40009ffe4ff */
[----:B------:R-:W-:-:S04]  /*5db0*/  IADD3 R66, P3, R64, UR9, RZ ;  /* 0x0000000940427c10 */ /* 0x000fc8000ff7e0ff */
[----:B------:R-:W-:Y:S01]  /*5dc0*/  IADD3.X R67, R65, UR8, RZ, P3, !PT ;  /* 0x0000000841437c10 */ /* 0x000fe20009ffe4ff */
[----:B0-----:R-:W-:Y:S01]  /*5dd0*/  IMAD R99, R81, R129, RZ ;  /* 0x0000008151637224 */ /* 0x001fe200078e02ff */
[----:B------:R-:W-:-:S13]  /*5de0*/  ISETP.GT.AND P3, PT, R5, 0x8, P1 ;  /* 0x000000080500780c */ /* 0x000fda0000f64270 */
[----:B------:R0:W-:Y:S01]  /*5df0*/  @P3 STG.E desc[UR16][R76.64+0x20], R101 ;  /* 0x000020654c003986 */ /* 0x0001e2000c101910 */
[C---:B------:R-:W-:Y:S02]  /*5e00*/  ISETP.GT.AND P3, PT, R5.reuse, 0x8, P2 ;  /* 0x000000080500780c */ /* 0x040fe40001764270 */
[C---:B------:R-:W-:Y:S02]  /*5e10*/  ISETP.GT.AND P2, PT, R5.reuse, 0x80, P0 ;  /* 0x000000800500780c */ /* 0x040fe40000744270 */
[----:B------:R-:W-:Y:S01]  /*5e20*/  ISETP.GT.AND P0, PT, R5, 0x88, P0 ;  /* 0x000000880500780c */ /* 0x000fe20000704270 */
[----:B0-----:R-:W-:-:S08]  /*5e30*/  IMAD R101, R82, R129, RZ ;  /* 0x0000008152657224 */ /* 0x001fd000078e02ff */
[----:B------:R-:W-:Y:S01]  /*5e40*/  @P3 STG.E desc[UR16][R56.64+0x20], R79 ;  /* 0x0000204f38003986 */ /* 0x000fe2000c101910 */
[----:B------:R-:W-:-:S04]  /*5e50*/  IADD3 R94, P3, R74, UR9, RZ ;  /* 0x000000094a5e7c10 */ /* 0x000fc8000ff7e0ff */
[----:B------:R-:W-:Y:S02]  /*5e60*/  IADD3.X R95, R75, UR8, RZ, P3, !PT ;  /* 0x000000084b5f7c10 */ /* 0x000fe40009ffe4ff */
[----:B------:R-:W-:-:S04]  /*5e70*/  ISETP.GT.AND P3, PT, R149, 0x30, PT ;  /* 0x000000309500780c */ /* 0x000fc80003f64270 */
[----:B------:R-:W-:-:S13]  /*5e80*/  ISETP.GT.AND P4, PT, R5, RZ, P3 ;  /* 0x000000ff0500720c */ /* 0x000fda0001f84270 */
[----:B------:R-:W-:Y:S01]  /*5e90*/  @P4 STG.E desc[UR16][R94.64], R97 ;  /* 0x000000615e004986 */ /* 0x000fe2000c101910 */
[----:B------:R-:W-:-:S04]  /*5ea0*/  ISETP.GT.AND P4, PT, R149, 0x31, PT ;  /* 0x000000319500780c */ /* 0x000fc80003f84270 */
[----:B------:R-:W-:-:S13]  /*5eb0*/  ISETP.GT.AND P5, PT, R5, RZ, P4 ;  /* 0x000000ff0500720c */ /* 0x000fda00027a4270 */
[----:B------:R0:W-:Y:S01]  /*5ec0*/  @P5 STG.E desc[UR16][R64.64], R99 ;  /* 0x0000006340005986 */ /* 0x0001e2000c101910 */
[----:B------:R-:W-:-:S04]  /*5ed0*/  IADD3 R80, P5, R76, UR9, RZ ;  /* 0x000000094c507c10 */ /* 0x000fc8000ffbe0ff */
[----:B------:R-:W-:Y:S02]  /*5ee0*/  IADD3.X R81, R77, UR8, RZ, P5, !PT ;  /* 0x000000084d517c10 */ /* 0x000fe4000affe4ff */
[----:B------:R-:W-:Y:S01]  /*5ef0*/  ISETP.GT.AND P5, PT, R5, 0x8, P3 ;  /* 0x000000080500780c */ /* 0x000fe20001fa4270 */
[----:B0-----:R-:W-:-:S12]  /*5f00*/  IMAD R99, R84, R129, RZ ;  /* 0x0000008154637224 */ /* 0x001fd800078e02ff */
[----:B------:R0:W-:Y:S01]  /*5f10*/  @P5 STG.E desc[UR16][R80.64+0x20], R101 ;  /* 0x0000206550005986 */ /* 0x0001e2000c101910 */
[----:B------:R-:W-:-:S04]  /*5f20*/  IADD3 R78, P5, R94, UR9, RZ ;  /* 0x000000095e4e7c10 */ /* 0x000fc8000ffbe0ff */
[----:B------:R-:W-:Y:S02]  /*5f30*/  IADD3.X R79, R95, UR8, RZ, P5, !PT ;  /* 0x000000085f4f7c10 */ /* 0x000fe4000affe4ff */
[----:B------:R-:W-:Y:S01]  /*5f40*/  ISETP.GT.AND P5, PT, R5, 0x8, P4 ;  /* 0x000000080500780c */ /* 0x000fe200027a4270 */
[----:B0-----:R-:W-:-:S12]  /*5f50*/  IMAD R101, R86, R129, RZ ;  /* 0x0000008156657224 */ /* 0x001fd800078e02ff */
[----:B------:R-:W-:Y:S01]  /*5f60*/  @P5 STG.E desc[UR16][R60.64+0x20], R103 ;  /* 0x000020673c005986 */ /* 0x000fe2000c101910 */
[----:B------:R-:W-:-:S04]  /*5f70*/  IADD3 R82, P5, R60, UR9, RZ ;  /* 0x000000093c527c10 */ /* 0x000fc8000ffbe0ff */
[----:B------:R-:W-:Y:S02]  /*5f80*/  IADD3.X R83, R61, UR8, RZ, P5, !PT ;  /* 0x000000083d537c10 */ /* 0x000fe4000affe4ff */
[----:B------:R-:W-:-:S04]  /*5f90*/  ISETP.GT.AND P5, PT, R149, 0x38, PT ;  /* 0x000000389500780c */ /* 0x000fc80003fa4270 */
[----:B------:R-:W-:-:S13]  /*5fa0*/  ISETP.GT.AND P6, PT, R5, RZ, P5 ;  /* 0x000000ff0500720c */ /* 0x000fda0002fc4270 */
[----:B------:R0:W-:Y:S01]  /*5fb0*/  @P6 STG.E desc[UR16][R78.64], R99 ;  /* 0x000000634e006986 */ /* 0x0001e2000c101910 */
[----:B------:R-:W-:-:S04]  /*5fc0*/  IADD3 R96, P6, R80, UR9, RZ ;  /* 0x0000000950607c10 */ /* 0x000fc8000ffde0ff */
[----:B------:R-:W-:Y:S02]  /*5fd0*/  IADD3.X R97, R81, UR8, RZ, P6, !PT ;  /* 0x0000000851617c10 */ /* 0x000fe4000b7fe4ff */
[----:B------:R-:W-:-:S04]  /*5fe0*/  ISETP.GT.AND P6, PT, R149, 0x39, PT ;  /* 0x000000399500780c */ /* 0x000fc80003fc4270 */
[----:B------:R-:W-:Y:S01]  /*5ff0*/  ISETP.GT.AND P1, PT, R5, RZ, P6 ;  /* 0x000000ff0500720c */ /* 0x000fe20003724270 */
[----:B0-----:R-:W-:-:S12]  /*6000*/  IMAD R99, R24, R129, RZ ;  /* 0x0000008118637224 */ /* 0x001fd800078e02ff */
[----:B------:R0:W-:Y:S01]  /*6010*/  @P1 STG.E desc[UR16][R66.64], R85 ;  /* 0x0000005542001986 */ /* 0x0001e2000c101910 */
[----:B------:R-:W-:Y:S01]  /*6020*/  ISETP.GT.AND P1, PT, R5, 0x8, P5 ;  /* 0x000000080500780c */ /* 0x000fe20002f24270 */
[----:B0-----:R-:W-:-:S12]  /*6030*/  IMAD R85, R26, R129, RZ ;  /* 0x000000811a557224 */ /* 0x001fd800078e02ff */
[----:B------:R-:W-:Y:S01]  /*6040*/  @P1 STG.E desc[UR16][R96.64+0x20], R101 ;  /* 0x0000206560001986 */ /* 0x000fe2000c101910 */
[----:B------:R-:W-:-:S13]  /*6050*/  ISETP.GT.AND P1, PT, R5, 0x8, P6 ;  /* 0x000000080500780c */ /* 0x000fda0003724270 */
[----:B------:R0:W-:Y:S01]  /*6060*/  @P1 STG.E desc[UR16][R82.64+0x20], R87 ;  /* 0x0000205752001986 */ /* 0x0001e2000c101910 */
[----:B------:R-:W-:-:S03]  /*6070*/  ISETP.GT.AND P1, PT, R149, 0x1, PT ;  /* 0x000000019500780c */ /* 0x000fc60003f24270 */
[----:B------:R-:W-:Y:S01]  /*6080*/  @P2 STG.E desc[UR16][R10.64+0x200], R99 ;  /* 0x000200630a002986 */ /* 0x000fe2000c101910 */
[----:B------:R-:W-:Y:S02]  /*6090*/  ISETP.GT.AND P1, PT, R5, 0x80, P1 ;  /* 0x000000800500780c */ /* 0x000fe40000f24270 */
[----:B------:R-:W-:Y:S01]  /*60a0*/  ISETP.NE.AND P2, PT, R6, RZ, PT ;  /* 0x000000ff0600720c */ /* 0x000fe20003f45270 */
[----:B0-----:R-:W-:-:S10]  /*60b0*/  IMAD R87, R28, R129, RZ ;  /* 0x000000811c577224 */ /* 0x001fd400078e02ff */
[----:B------:R-:W-:Y:S01]  /*60c0*/  @P1 STG.E desc[UR16][R12.64+0x200], R25 ;  /* 0x000200190c001986 */ /* 0x000fe2000c101910 */
[----:B------:R-:W-:-:S03]  /*60d0*/  ISETP.NE.AND P1, PT, R98, RZ, PT ;  /* 0x000000ff6200720c */ /* 0x000fc60003f25270 */
[----:B------:R0:W-:Y:S01]  /*60e0*/  @P0 STG.E desc[UR16][R10.64+0x220], R85 ;  /* 0x000220550a000986 */ /* 0x0001e2000c101910 */
[----:B------:R-:W-:-:S04]  /*60f0*/  ISETP.GT.AND P0, PT, R149, 0x1, PT ;  /* 0x000000019500780c */ /* 0x000fc80003f04270 */
[----:B------:R-:W-:Y:S01]  /*6100*/  ISETP.GT.AND P0, PT, R5, 0x88, P0 ;  /* 0x000000880500780c */ /* 0x000fe20000704270 */
[----:B0-----:R-:W-:-:S12]  /*6110*/  IMAD R11, R30, R129, RZ ;  /* 0x000000811e0b7224 */ /* 0x001fd800078e02ff */
[----:B------:R0:W-:Y:S01]  /*6120*/  @P0 STG.E desc[UR16][R12.64+0x220], R27 ;  /* 0x0002201b0c000986 */ /* 0x0001e2000c101910 */
[----:B------:R-:W-:-:S04]  /*6130*/  ISETP.GT.AND P0, PT, R149, 0x8, PT ;  /* 0x000000089500780c */ /* 0x000fc80003f04270 */
[----:B------:R-:W-:Y:S01]  /*6140*/  ISETP.GT.AND P0, PT, R5, 0x80, P0 ;  /* 0x000000800500780c */ /* 0x000fe20000704270 */
[----:B0-----:R-:W-:-:S12]  /*6150*/  IMAD R13, R32, R129, RZ ;  /* 0x00000081200d7224 */ /* 0x001fd800078e02ff */
[----:B------:R-:W-:Y:S01]  /*6160*/  @P0 STG.E desc[UR16][R18.64+0x200], R87 ;  /* 0x0002005712000986 */ /* 0x000fe2000c101910 */
[----:B------:R-:W-:-:S04]  /*6170*/  ISETP.GT.AND P0, PT, R149, 0x9, PT ;  /* 0x000000099500780c */ /* 0x000fc80003f04270 */
[----:B------:R-:W-:-:S13]  /*6180*/  ISETP.GT.AND P0, PT, R5, 0x80, P0 ;  /* 0x000000800500780c */ /* 0x000fda0000704270 */
[----:B------:R-:W-:Y:S01]  /*6190*/  @P0 STG.E desc[UR16][R22.64+0x200], R29 ;  /* 0x0002001d16000986 */ /* 0x000fe2000c101910 */
[----:B------:R-:W-:-:S04]  /*61a0*/  ISETP.GT.AND P0, PT, R149, 0x8, PT ;  /* 0x000000089500780c */ /* 0x000fc80003f04270 */
[----:B------:R-:W-:-:S13]  /*61b0*/  ISETP.GT.AND P0, PT, R5, 0x88, P0 ;  /* 0x000000880500780c */ /* 0x000fda0000704270 */
[----:B------:R0:W-:Y:S01]  /*61c0*/  @P0 STG.E desc[UR16][R18.64+0x220], R11 ;  /* 0x0002200b12000986 */ /* 0x0001e2000c101910 */
[----:B------:R-:W-:-:S04]  /*61d0*/  ISETP.GT.AND P0, PT, R149, 0x9, PT ;  /* 0x000000099500780c */ /* 0x000fc80003f04270 */
[----:B------:R-:W-:Y:S01]  /*61e0*/  ISETP.GT.AND P0, PT, R5, 0x88, P0 ;  /* 0x000000880500780c */ /* 0x000fe20000704270 */
[----:B0-----:R-:W-:-:S12]  /*61f0*/  IMAD R19, R34, R129, RZ ;  /* 0x0000008122137224 */ /* 0x001fd800078e02ff */
[----:B------:R-:W-:Y:S01]  /*6200*/  @P0 STG.E desc[UR16][R22.64+0x220], R31 ;  /* 0x0002201f16000986 */ /* 0x000fe2000c101910 */
[----:B------:R-:W-:-:S04]  /*6210*/  ISETP.GT.AND P0, PT, R149, 0x10, PT ;  /* 0x000000109500780c */ /* 0x000fc80003f04270 */
[----:B------:R-:W-:-:S13]  /*6220*/  ISETP.GT.AND P0, PT, R5, 0x80, P0 ;  /* 0x000000800500780c */ /* 0x000fda0000704270 */
[----:B------:R-:W-:Y:S02]  /*6230*/  @P0 IMAD.MOV.U32 R10, RZ, RZ, R88 ;  /* 0x000000ffff0a0224 */ /* 0x000fe400078e0058 */
[----:B------:R-:W-:-:S05]  /*6240*/  @P0 IMAD.MOV.U32 R11, RZ, RZ, R89 ;  /* 0x000000ffff0b0224 */ /* 0x000fca00078e0059 */
[----:B------:R0:W-:Y:S01]  /*6250*/  @P0 STG.E desc[UR16][R10.64+0x200], R13 ;  /* 0x0002000d0a000986 */ /* 0x0001e2000c101910 */
[----:B------:R-:W-:-:S04]  /*6260*/  ISETP.GT.AND P0, PT, R149, 0x11, PT ;  /* 0x000000119500780c */ /* 0x000fc80003f04270 */
[----:B------:R-:W-:Y:S01]  /*6270*/  ISETP.GT.AND P0, PT, R5, 0x80, P0 ;  /* 0x000000800500780c */ /* 0x000fe20000704270 */
[----:B0-----:R-:W-:-:S12]  /*6280*/  IMAD R13, R36, R129, RZ ;  /* 0x00000081240d7224 */ /* 0x001fd800078e02ff */
[----:B------:R-:W-:Y:S02]  /*6290*/  @P0 IMAD.MOV.U32 R10, RZ, RZ, R90 ;  /* 0x000000ffff0a0224 */ /* 0x000fe400078e005a */
[----:B------:R-:W-:-:S05]  /*62a0*/  @P0 IMAD.MOV.U32 R11, RZ, RZ, R91 ;  /* 0x000000ffff0b0224 */ /* 0x000fca00078e005b */
        /* <DEDUP_REMOVED lines=36> */
[C---:B------:R-:W-:Y:S02]  /*64f0*/  ISETP.GT.AND P0, PT, R5.reuse, 0x80, P1 ;  /* 0x000000800500780c */ /* 0x040fe40000f04270 */
[----:B------:R-:W-:-:S11]  /*6500*/  ISETP.GT.AND P1, PT, R5, 0x88, P1 ;  /* 0x000000880500780c */ /* 0x000fd60000f24270 */
[----:B------:R0:W-:Y:S01]  /*6510*/  @P0 STG.E desc[UR16][R74.64+0x200], R13 ;  /* 0x0002000d4a000986 */ /* 0x0001e2000c101910 */
[C---:B------:R-:W-:Y:S02]  /*6520*/  ISETP.GT.AND P0, PT, R5.reuse, 0x80, P2 ;  /* 0x000000800500780c */ /* 0x040fe40001704270 */
[----:B------:R-:W-:Y:S01]  /*6530*/  ISETP.GT.AND P2, PT, R5, 0x88, P2 ;  /* 0x000000880500780c */ /* 0x000fe20001744270 */
[----:B0-----:R-:W-:-:S10]  /*6540*/  IMAD R13, R48, R129, RZ ;  /* 0x00000081300d7224 */ /* 0x001fd400078e02ff */
[----:B------:R-:W-:Y:S01]  /*6550*/  @P0 STG.E desc[UR16][R62.64+0x200], R45 ;  /* 0x0002002d3e000986 */ /* 0x000fe2000c101910 */
[C---:B------:R-:W-:Y:S02]  /*6560*/  ISETP.GT.AND P0, PT, R5.reuse, 0x80, P3 ;  /* 0x000000800500780c */ /* 0x040fe40001f04270 */
[C---:B------:R-:W-:Y:S01]  /*6570*/  ISETP.GT.AND P3, PT, R5.reuse, 0x88, P3 ;  /* 0x000000880500780c */ /* 0x040fe20001f64270 */
[----:B------:R0:W-:Y:S01]  /*6580*/  @P1 STG.E desc[UR16][R76.64+0x220], R11 ;  /* 0x0002200b4c001986 */ /* 0x0001e2000c101910 */
[C---:B------:R-:W-:Y:S02]  /*6590*/  ISETP.GT.AND P1, PT, R5.reuse, 0x80, P4 ;  /* 0x000000800500780c */ /* 0x040fe40002724270 */
[C---:B------:R-:W-:Y:S01]  /*65a0*/  ISETP.GT.AND P4, PT, R5.reuse, 0x88, P4 ;  /* 0x000000880500780c */ /* 0x040fe20002784270 */
[----:B------:R-:W-:Y:S06]  /*65b0*/  @P2 STG.E desc[UR16][R56.64+0x220], R47 ;  /* 0x0002202f38002986 */ /* 0x000fec000c101910 */
[----:B------:R1:W-:Y:S01]  /*65c0*/  @P0 STG.E desc[UR16][R94.64+0x200], R13 ;  /* 0x0002000d5e000986 */ /* 0x0003e2000c101910 */
[C---:B------:R-:W-:Y:S01]  /*65d0*/  ISETP.GT.AND P0, PT, R5.reuse, 0x80, P6 ;  /* 0x000000800500780c */ /* 0x040fe20003704270 */
[----:B0-----:R-:W-:Y:S01]  /*65e0*/  IMAD R11, R52, R129, RZ ;  /* 0x00000081340b7224 */ /* 0x001fe200078e02ff */
[C---:B------:R-:W-:Y:S01]  /*65f0*/  ISETP.GT.AND P6, PT, R5.reuse, 0x88, P6 ;  /* 0x000000880500780c */ /* 0x040fe200037c4270 */
[----:B------:R0:W-:Y:S01]  /*6600*/  @P1 STG.E desc[UR16][R64.64+0x200], R49 ;  /* 0x0002003140001986 */ /* 0x0001e2000c101910 */
[----:B------:R-:W-:-:S02]  /*6610*/  ISETP.GT.AND P1, PT, R5, 0x80, P5 ;  /* 0x000000800500780c */ /* 0x000fc40002f24270 */
[----:B------:R-:W-:Y:S01]  /*6620*/  ISETP.GT.AND P5, PT, R5, 0x88, P5 ;  /* 0x000000880500780c */ /* 0x000fe20002fa4270 */
[-C--:B------:R-:W-:Y:S02]  /*6630*/  IMAD R5, R50, R129.reuse, RZ ;  /* 0x0000008132057224 */ /* 0x080fe400078e02ff */
[----:B-1----:R-:W-:-:S03]  /*6640*/  IMAD R13, R54, R129, RZ ;  /* 0x00000081360d7224 */ /* 0x002fc600078e02ff */
[----:B------:R0:W-:Y:S04]  /*6650*/  @P3 STG.E desc[UR16][R80.64+0x220], R5 ;  /* 0x0002200550003986 */ /* 0x0001e8000c101910 */
[----:B------:R0:W-:Y:S04]  /*6660*/  @P4 STG.E desc[UR16][R60.64+0x220], R51 ;  /* 0x000220333c004986 */ /* 0x0001e8000c101910 */
[----:B------:R0:W-:Y:S04]  /*6670*/  @P1 STG.E desc[UR16][R78.64+0x200], R11 ;  /* 0x0002000b4e001986 */ /* 0x0001e8000c101910 */
[----:B------:R0:W-:Y:S04]  /*6680*/  @P0 STG.E desc[UR16][R66.64+0x200], R53 ;  /* 0x0002003542000986 */ /* 0x0001e8000c101910 */
[----:B------:R0:W-:Y:S04]  /*6690*/  @P5 STG.E desc[UR16][R96.64+0x220], R13 ;  /* 0x0002200d60005986 */ /* 0x0001e8000c101910 */
[----:B------:R0:W-:Y:S02]  /*66a0*/  @P6 STG.E desc[UR16][R82.64+0x220], R55 ;  /* 0x0002203752006986 */ /* 0x0001e4000c101910 */
.L_x_142:
[----:B------:R-:W-:Y:S05]  /*66b0*/  BSYNC B0 ;  /* 0x0000000000007941 */ /* 0x000fea0003800000 */
.L_x_26:
[----:B------:R-:W-:Y:S01]  /*66c0*/  IADD3 R2, P0, R2, UR32, RZ ;  /* 0x0000002002027c10 */ /* 0x000fe2000ff1e0ff */
[----:B------:R-:W-:Y:S01]  /*66d0*/  ULDC.64 UR8, c[0x0][0x750] ;  /* 0x0001d40000087ab9 */ /* 0x000fe20000000a00 */
[----:B0-----:R-:W-:Y:S01]  /*66e0*/  PRMT R5, RZ, 0x7610, R5 ;  /* 0x00007610ff057816 */ /* 0x001fe20000000005 */
[----:B--2---:R-:W-:Y:S01]  /*66f0*/  IMAD.MOV.U32 R12, RZ, RZ, -0x1 ;  /* 0xffffffffff0c7424 */ /* 0x004fe200078e00ff */
[----:B------:R-:W-:Y:S01]  /*6700*/  IADD3.X R3, R3, UR4, RZ, P0, !PT ;  /* 0x0000000403037c10 */ /* 0x000fe200087fe4ff */
[----:B------:R-:W-:Y:S01]  /*6710*/  IMAD.MOV.U32 R6, RZ, RZ, -0x1 ;  /* 0xffffffffff067424 */ /* 0x000fe200078e00ff */
[----:B------:R-:W-:-:S04]  /*6720*/  ISETP.GE.U32.AND P0, PT, R2, UR8, PT ;  /* 0x0000000802007c0c */ /* 0x000fc8000bf06070 */
[----:B------:R-:W-:-:S13]  /*6730*/  ISETP.GE.U32.AND.EX P0, PT, R3, UR9, PT, P0 ;  /* 0x0000000903007c0c */ /* 0x000fda000bf06100 */
[----:B------:R-:W-:Y:S05]  /*6740*/  @P0 BRA `(.L_x_143) ;  /* 0x0000000400540947 */ /* 0x000fea0003800000 */
[----:B------:R-:W0:Y:S01]  /*6750*/  LDC.64 R16, c[0x0][0x728] ;  /* 0x0001ca00ff107b82 */ /* 0x000e220000000a00 */
[----:B------:R-:W2:Y:S01]  /*6760*/  S2R R22, SR_CTAID.X ;  /* 0x0000000000167919 */ /* 0x000ea20000002500 */
[----:B------:R-:W-:Y:S02]  /*6770*/  IMAD.MOV.U32 R14, RZ, RZ, R2 ;  /* 0x000000ffff0e7224 */ /* 0x000fe400078e0002 */
[----:B------:R-:W-:Y:S01]  /*6780*/  IMAD.MOV.U32 R15, RZ, RZ, R3 ;  /* 0x000000ffff0f7224 */ /* 0x000fe200078e0003 */
[----:B------:R-:W0:Y:S03]  /*6790*/  S2R R23, SR_CTAID.Y ;  /* 0x0000000000177919 */ /* 0x000e260000002600 */
[----:B------:R-:W1:Y:S08]  /*67a0*/  LDC R6, c[0x0][0x730] ;  /* 0x0001cc00ff067b82 */ /* 0x000e700000000800 */
[----:B------:R-:W1:Y:S01]  /*67b0*/  LDC.64 R20, c[0x0][0x720] ;  /* 0x0001c800ff147b82 */ /* 0x000e620000000a00 */
[----:B0-----:R-:W-:-:S04]  /*67c0*/  ISETP.NE.U32.AND P0, PT, R16, RZ, PT ;  /* 0x000000ff1000720c */ /* 0x001fc80003f05070 */
[----:B------:R-:W-:-:S13]  /*67d0*/  ISETP.NE.AND.EX P0, PT, R17, RZ, PT, P0 ;  /* 0x000000ff1100720c */ /* 0x000fda0003f05300 */
[----:B-12---:R-:W-:Y:S05]  /*67e0*/  @!P0 BRA `(.L_x_144) ;  /* 0x0000000000288947 */ /* 0x006fea0003800000 */
[----:B------:R-:W0:Y:S02]  /*67f0*/  LDC R5, c[0x0][0x734] ;  /* 0x0001cd00ff057b82 */ /* 0x000e240000000800 */
[----:B0-----:R-:W-:-:S05]  /*6800*/  IADD3 R5, P0, R2, R5, RZ ;  /* 0x0000000502057210 */ /* 0x001fca0007f1e0ff */
[----:B---3--:R-:W-:-:S04]  /*6810*/  IMAD.X R19, RZ, RZ, R3, P0 ;  /* 0x000000ffff137224 */ /* 0x008fc800000e0603 */
[----:B------:R-:W-:-:S04]  /*6820*/  IMAD.WIDE.U32 R10, R19, R16, RZ ;  /* 0x00000010130a7225 */ /* 0x000fc800078e00ff */
[----:B------:R-:W-:-:S04]  /*6830*/  IMAD.WIDE.U32 R12, P0, R5, R17, R10 ;  /* 0x00000011050c7225 */ /* 0x000fc8000780000a */
[----:B------:R-:W-:-:S04]  /*6840*/  IMAD.WIDE.U32 R10, R5, R16, RZ ;  /* 0x00000010050a7225 */ /* 0x000fc800078e00ff */
[----:B------:R-:W-:Y:S01]  /*6850*/  IMAD.X R15, RZ, RZ, RZ, P0 ;  /* 0x000000ffff0f7224 */ /* 0x000fe200000e06ff */
[----:B------:R-:W-:Y:S01]  /*6860*/  IADD3 RZ, P0, R11, R12, RZ ;  /* 0x0000000c0bff7210 */ /* 0x000fe20007f1e0ff */
[----:B------:R-:W-:-:S04]  /*6870*/  IMAD.MOV.U32 R14, RZ, RZ, R13 ;  /* 0x000000ffff0e7224 */ /* 0x000fc800078e000d */
[----:B------:R-:W-:-:S08]  /*6880*/  IMAD.WIDE.U32.X R14, R19, R17, R14, P0 ;  /* 0x00000011130e7225 */ /* 0x000fd000000e040e */
.L_x_144:
[-CC-:B---3--:R-:W-:Y:S01]  /*6890*/  SHF.R.U64 R18, R14, R6.reuse, R15.reuse ;  /* 0x000000060e127219 */ /* 0x188fe2000000120f */
[----:B------:R-:W0:Y:S01]  /*68a0*/  LDC.64 R28, c[0x0][0x740] ;  /* 0x0001d000ff1c7b82 */ /* 0x000e220000000a00 */
[----:B------:R-:W-:Y:S01]  /*68b0*/  SHF.R.U32.HI R5, RZ, R6, R15 ;  /* 0x00000006ff057219 */ /* 0x000fe2000001160f */
[----:B------:R-:W-:Y:S01]  /*68c0*/  ULDC UR8, c[0x0][0x150] ;  /* 0x0000540000087ab9 */ /* 0x000fe20000000800 */
[----:B------:R-:W-:Y:S02]  /*68d0*/  IADD3 R13, P0, RZ, -R18, RZ ;  /* 0x80000012ff0d7210 */ /* 0x000fe40007f1e0ff */
[----:B------:R-:W-:-:S03]  /*68e0*/  I2FP.F32.U32 R14, R22 ;  /* 0x00000016000e7245 */ /* 0x000fc60000201000 */
[----:B------:R-:W1:Y:S01]  /*68f0*/  LDC R12, c[0x0][0x718] ;  /* 0x0001c600ff0c7b82 */ /* 0x000e620000000800 */
[----:B------:R-:W-:Y:S02]  /*6900*/  IMAD.X R5, RZ, RZ, ~R5, P0 ;  /* 0x000000ffff057224 */ /* 0x000fe400000e0e05 */
[----:B------:R-:W-:Y:S01]  /*6910*/  FMUL R14, R14, UR8 ;  /* 0x000000080e0e7c20 */ /* 0x000fe20008400000 */
[----:B------:R-:W-:Y:S01]  /*6920*/  IMAD.WIDE.U32 R10, R13, R20, R2 ;  /* 0x000000140d0a7225 */ /* 0x000fe200078e0002 */
[----:B------:R-:W-:-:S03]  /*6930*/  ULDC UR8, c[0x0][0x154] ;  /* 0x0000550000087ab9 */ /* 0x000fc60000000800 */
[----:B------:R-:W-:Y:S01]  /*6940*/  IMAD R6, R5, R20, RZ ;  /* 0x0000001405067224 */ /* 0x000fe200078e02ff */
[----:B------:R-:W2:Y:S01]  /*6950*/  LDC R26, c[0x0][0x708] ;  /* 0x0001c200ff1a7b82 */ /* 0x000ea20000000800 */
[----:B------:R-:W3:Y:S02]  /*6960*/  F2I.U32.TRUNC.NTZ R14, R14 ;  /* 0x0000000e000e7305 */ /* 0x000ee4000020f000 */
[----:B------:R-:W-:Y:S01]  /*6970*/  IMAD R5, R13, R21, R6 ;  /* 0x000000150d057224 */ /* 0x000fe200078e0206 */
[----:B------:R-:W-:-:S03]  /*6980*/  I2FP.F32.U32 R6, R23 ;  /* 0x0000001700067245 */ /* 0x000fc60000201000 */
[----:B------:R-:W-:Y:S01]  /*6990*/  IMAD.IADD R5, R11, 0x1, R5 ;  /* 0x000000010b057824 */ /* 0x000fe200078e0205 */
[----:B------:R-:W4:Y:S01]  /*69a0*/  LDC R15, c[0x0][0x758] ;  /* 0x0001d600ff0f7b82 */ /* 0x000f220000000800 */
[----:B0-----:R-:W-:-:S04]  /*69b0*/  ISETP.NE.U32.AND P0, PT, R28, RZ, PT ;  /* 0x000000ff1c00720c */ /* 0x001fc80003f05070 */
[----:B------:R-:W-:-:S03]  /*69c0*/  ISETP.NE.AND.EX P0, PT, R29, RZ, PT, P0 ;  /* 0x000000ff1d00720c */ /* 0x000fc60003f05300 */
[----:B------:R-:W0:Y:S01]  /*69d0*/  LDC R13, c[0x0][0x144] ;  /* 0x00005100ff0d7b82 */ /* 0x000e220000000800 */
[-CC-:B-1----:R-:W-:Y:S01]  /*69e0*/  SHF.R.U64 R16, R10, R12.reuse, R5.reuse ;  /* 0x0000000c0a107219 */ /* 0x182fe20000001205 */
[----:B---3--:R-:W-:Y:S01]  /*69f0*/  IMAD.MOV R14, RZ, RZ, -R14 ;  /* 0x000000ffff0e7224 */ /* 0x008fe200078e0a0e */
[----:B------:R-:W-:Y:S01]  /*6a00*/  SHF.R.U32.HI R5, RZ, R12, R5 ;  /* 0x0000000cff057219 */ /* 0x000fe20000011605 */
[----:B------:R-:W-:-:S04]  /*6a10*/  FMUL R12, R6, UR8 ;  /* 0x00000008060c7c20 */ /* 0x000fc80008400000 */
[----:B------:R-:W1:Y:S01]  /*6a20*/  LDC R24, c[0x0][0x148] ;  /* 0x00005200ff187b82 */ /* 0x000e620000000800 */
[----:B------:R3:W0:Y:S01]  /*6a30*/  F2I.U32.TRUNC.NTZ R20, R12 ;  /* 0x0000000c00147305 */ /* 0x000622000020f000 */
[-CC-:B--2---:R-:W-:Y:S02]  /*6a40*/  SHF.R.U64 R19, R16, R26.reuse, R5.reuse ;  /* 0x0000001a10137219 */ /* 0x184fe40000001205 */
[----:B------:R-:W-:-:S04]  /*6a50*/  SHF.R.U32.HI R6, RZ, R26, R5 ;  /* 0x0000001aff067219 */ /* 0x000fc80000011605 */
[----:B------:R-:W2:Y:S01]  /*6a60*/  LDC R25, c[0x0][0x700] ;  /* 0x0001c000ff197b82 */ /* 0x000ea20000000800 */
[-CC-:B----4-:R-:W-:Y:S02]  /*6a70*/  SHF.R.U64 R21, R19, R15.reuse, R6.reuse ;  /* 0x0000000f13157219 */ /* 0x190fe40000001206 */
[----:B------:R-:W-:-:S03]  /*6a80*/  SHF.R.U32.HI R11, RZ, R15, R6 ;  /* 0x0000000fff0b7219 */ /* 0x000fc60000011606 */
[----:B------:R-:W-:Y:S02]  /*6a90*/  IMAD.MOV.U32 R10, RZ, RZ, R21 ;  /* 0x000000ffff0a7224 */ /* 0x000fe400078e0015 */
[----:B------:R-:W4:Y:S01]  /*6aa0*/  LDC R30, c[0x0][0x748] ;  /* 0x0001d200ff1e7b82 */ /* 0x000f220000000800 */
[----:B0-----:R-:W-:-:S07]  /*6ab0*/  IMAD R27, R13, R14, R22 ;  /* 0x0000000e0d1b7224 */ /* 0x001fce00078e0216 */
[----:B------:R-:W0:Y:S08]  /*6ac0*/  LDC R31, c[0x0][0x738] ;  /* 0x0001ce00ff1f7b82 */ /* 0x000e300000000800 */
[----:B------:R-:W0:Y:S01]  /*6ad0*/  LDC R32, c[0x0][0x710] ;  /* 0x0001c400ff207b82 */ /* 0x000e220000000800 */
[----:B-123--:R-:W-:Y:S05]  /*6ae0*/  @!P0 BRA `(.L_x_145) ;  /* 0x0000000000288947 */ /* 0x00efea0003800000 */
[----:B------:R-:W1:Y:S02]  /*6af0*/  LDC R6, c[0x0][0x74c] ;  /* 0x0001d300ff067b82 */ /* 0x000e640000000800 */
[----:B-1----:R-:W-:-:S05]  /*6b00*/  IADD3 R5, P0, R21, R6, RZ ;  /* 0x0000000615057210 */ /* 0x002fca0007f1e0ff */
        /* <DEDUP_REMOVED lines=8> */
.L_x_145:
[----:B------:R-:W-:Y:S01]  /*6b90*/  ISETP.NE.AND P0, PT, R0, 0x1, PT ;  /* 0x000000010000780c */ /* 0x000fe20003f05270 */
[----:B------:R-:W-:Y:S01]  /*6ba0*/  IMAD.MOV R20, RZ, RZ, -R20 ;  /* 0x000000ffff147224 */ /* 0x000fe200078e0a14 */
[----:B----4-:R-:W-:Y:S01]  /*6bb0*/  SHF.R.U64 R6, R10, R30, R11 ;  /* 0x0000001e0a067219 */ /* 0x010fe2000000120b */
[----:B------:R-:W-:Y:S01]  /*6bc0*/  VIADD R11, R25, 0xffffffff ;  /* 0xffffffff190b7836 */ /* 0x000fe20000000000 */
[----:B------:R-:W-:-:S03]  /*6bd0*/  LOP3.LUT R5, R19, R140, RZ, 0xc0, !PT ;  /* 0x0000008c13057212 */ /* 0x000fc600078ec0ff */
[----:B------:R-:W-:Y:S01]  /*6be0*/  IMAD.MOV R10, RZ, RZ, -R6 ;  /* 0x000000ffff0a7224 */ /* 0x000fe200078e0a06 */
[----:B------:R-:W-:Y:S01]  /*6bf0*/  LOP3.LUT R16, R16, R11, RZ, 0xc0, !PT ;  /* 0x0000000b10107212 */ /* 0x000fe200078ec0ff */
[----:B------:R-:W-:Y:S02]  /*6c00*/  IMAD R136, R146, R6, R5 ;  /* 0x0000000692887224 */ /* 0x000fe400078e0205 */
[----:B0-----:R-:W-:Y:S02]  /*6c10*/  IMAD R5, R10, R31, R21 ;  /* 0x0000001f0a057224 */ /* 0x001fe400078e0215 */
[----:B------:R-:W-:Y:S02]  /*6c20*/  @P0 IMAD R27, R24, R20, R23 ;  /* 0x00000014181b0224 */ /* 0x000fe400078e0217 */
[----:B------:R-:W-:Y:S02]  /*6c30*/  IMAD.MOV.U32 R6, RZ, RZ, 0x1 ;  /* 0x00000001ff067424 */ /* 0x000fe400078e00ff */
[----:B------:R-:W-:-:S02]  /*6c40*/  IMAD R136, R136, R32, R27 ;  /* 0x0000002088887224 */ /* 0x000fc400078e021b */
[----:B------:R-:W-:Y:S01]  /*6c50*/  IMAD R11, R5, R25, R16 ;  /* 0x00000019050b7224 */ /* 0x000fe200078e0210 */
[----:B------:R-:W-:Y:S01]  /*6c60*/  PRMT R5, R6, 0x7610, R5 ;  /* 0x0000761006057816 */ /* 0x000fe20000000005 */
[----:B------:R-:W-:-:S03]  /*6c70*/  IMAD.MOV.U32 R6, RZ, RZ, R18 ;  /* 0x000000ffff067224 */ /* 0x000fc600078e0012 */
[----:B------:R-:W-:Y:S02]  /*6c80*/  SEL R12, R11, R136, !P0 ;  /* 0x000000880b0c7207 */ /* 0x000fe40004000000 */
[----:B------:R-:W-:-:S07]  /*6c90*/  SEL R136, R136, R11, !P0 ;  /* 0x0000000b88887207 */ /* 0x000fce0004000000 */
.L_x_143:
[----:B------:R-:W-:-:S13]  /*6ca0*/  LOP3.LUT P0, RZ, R5, 0xff, RZ, 0xc0, !PT ;  /* 0x000000ff05ff7812 */ /* 0x000fda000780c0ff */
[----:B------:R-:W-:Y:S05]  /*6cb0*/  @P0 BRA `(.L_x_146) ;  /* 0xffffffa800900947 */ /* 0x000fea000383ffff */
[----:B------:R-:W-:Y:S05]  /*6cc0*/  EXIT ;  /* 0x000000000000794d */ /* 0x000fea0003800000 */
.L_x_8:
        /* <DEDUP_REMOVED lines=26> */
.L_x_148:
[----:B------:R-:W0:Y:S01]  /*6e70*/  LDC.64 R32, c[0x0][0x740] ;  /* 0x0001d000ff207b82 */ /* 0x000e220000000a00 */
[-CC-:B------:R-:W-:Y:S02]  /*6e80*/  SHF.R.U64 R20, R16, R24.reuse, R17.reuse ;  /* 0x0000001810147219 */ /* 0x180fe40000001211 */
[----:B------:R-:W-:Y:S02]  /*6e90*/  SHF.R.U32.HI R7, RZ, R24, R17 ;  /* 0x00000018ff077219 */ /* 0x000fe40000011611 */
[----:B------:R-:W-:-:S03]  /*6ea0*/  IADD3 R13, P0, RZ, -R20, RZ ;  /* 0x80000014ff0d7210 */ /* 0x000fc60007f1e0ff */
[----:B------:R-:W1:Y:S02]  /*6eb0*/  LDC R16, c[0x0][0x718] ;  /* 0x0001c600ff107b82 */ /* 0x000e640000000800 */
[----:B------:R-:W-:Y:S02]  /*6ec0*/  IMAD.X R7, RZ, RZ, ~R7, P0 ;  /* 0x000000ffff077224 */ /* 0x000fe400000e0e07 */
[----:B------:R-:W-:-:S04]  /*6ed0*/  IMAD.WIDE.U32 R8, R13, R26, R2 ;  /* 0x0000001a0d087225 */ /* 0x000fc800078e0002 */
[----:B------:R-:W2:Y:S01]  /*6ee0*/  LDC R28, c[0x0][0x708] ;  /* 0x0001c200ff1c7b82 */ /* 0x000ea20000000800 */
[----:B------:R-:W-:-:S04]  /*6ef0*/  IMAD R12, R7, R26, RZ ;  /* 0x0000001a070c7224 */ /* 0x000fc800078e02ff */
[----:B------:R-:W-:Y:S02]  /*6f00*/  IMAD R7, R13, R27, R12 ;  /* 0x0000001b0d077224 */ /* 0x000fe400078e020c */
[----:B------:R-:W-:Y:S01]  /*6f10*/  IMAD.MOV.U32 R27, RZ, RZ, 0x1 ;  /* 0x00000001ff1b7424 */ /* 0x000fe200078e00ff */
[----:B------:R-:W3:Y:S01]  /*6f20*/  LDC R30, c[0x0][0x758] ;  /* 0x0001d600ff1e7b82 */ /* 0x000ee20000000800 */
[----:B------:R-:W-:Y:S01]  /*6f30*/  IMAD.IADD R7, R9, 0x1, R7 ;  /* 0x0000000109077824 */ /* 0x000fe200078e0207 */
[----:B0-----:R-:W-:Y:S01]  /*6f40*/  ISETP.NE.U32.AND P0, PT, R32, RZ, PT ;  /* 0x000000ff2000720c */ /* 0x001fe20003f05070 */
[----:B------:R-:W-:-:S03]  /*6f50*/  IMAD.MOV.U32 R9, RZ, RZ, -0x1 ;  /* 0xffffffffff097424 */ /* 0x000fc600078e00ff */
[----:B------:R-:W-:Y:S02]  /*6f60*/  ISETP.NE.AND.EX P0, PT, R33, RZ, PT, P0 ;  /* 0x000000ff2100720c */ /* 0x000fe40003f05300 */
[----:B------:R-:W0:Y:S01]  /*6f70*/  LDC R21, c[0x0][0x700] ;  /* 0x0001c000ff157b82 */ /* 0x000e220000000800 */
[-CC-:B-1----:R-:W-:Y:S02]  /*6f80*/  SHF.R.U64 R18, R8, R16.reuse, R7.reuse ;  /* 0x0000001008127219 */ /* 0x182fe40000001207 */
[----:B------:R-:W-:-:S05]  /*6f90*/  SHF.R.U32.HI R7, RZ, R16, R7 ;  /* 0x00000010ff077219 */ /* 0x000fca0000011607 */
[----:B------:R-:W1:Y:S01]  /*6fa0*/  LDC R23, c[0x0][0x748] ;  /* 0x0001d200ff177b82 */ /* 0x000e620000000800 */
[-CC-:B--2---:R-:W-:Y:S02]  /*6fb0*/  SHF.R.U64 R24, R18, R28.reuse, R7.reuse ;  /* 0x0000001c12187219 */ /* 0x184fe40000001207 */
[----:B------:R-:W-:-:S05]  /*6fc0*/  SHF.R.U32.HI R7, RZ, R28, R7 ;  /* 0x0000001cff077219 */ /* 0x000fca0000011607 */
[----:B------:R-:W2:Y:S01]  /*6fd0*/  LDC R25, c[0x0][0x738] ;  /* 0x0001ce00ff197b82 */ /* 0x000ea20000000800 */
[-C--:B---3--:R-:W-:Y:S02]  /*6fe0*/  SHF.L.U32 R8, R9, R30.reuse, RZ ;  /* 0x0000001e09087219 */ /* 0x088fe400000006ff */
[--C-:B------:R-:W-:Y:S02]  /*6ff0*/  SHF.R.U64 R26, R24, R30, R7.reuse ;  /* 0x0000001e181a7219 */ /* 0x100fe40000001207 */
[----:B------:R-:W-:Y:S02]  /*7000*/  LOP3.LUT R29, RZ, R8, RZ, 0x33, !PT ;  /* 0x00000008ff1d7212 */ /* 0x000fe400078e33ff */
[----:B------:R-:W-:Y:S01]  /*7010*/  SHF.R.U32.HI R9, RZ, R30, R7 ;  /* 0x0000001eff097219 */ /* 0x000fe20000011607 */
[----:B------:R-:W3:Y:S01]  /*7020*/  LDC R31, c[0x0][0x710] ;  /* 0x0001c400ff1f7b82 */ /* 0x000ee20000000800 */
[----:B------:R-:W-:Y:S01]  /*7030*/  IMAD.MOV.U32 R8, RZ, RZ, R26 ;  /* 0x000000ffff087224 */ /* 0x000fe200078e001a */
[----:B------:R-:W-:Y:S06]  /*7040*/  @!P0 BRA `(.L_x_149) ;  /* 0x0000000000288947 */ /* 0x000fec0003800000 */
        /* <DEDUP_REMOVED lines=10> */
.L_x_149:
[----:B------:R-:W-:Y:S01]  /*70f0*/  ISETP.NE.AND P0, PT, R0, 0x1, PT ;  /* 0x000000010000780c */ /* 0x000fe20003f05270 */
[----:B0-----:R-:W-:Y:S01]  /*7100*/  VIADD R13, R21, 0xffffffff ;  /* 0xffffffff150d7836 */ /* 0x001fe20000000000 */
[----:B-1----:R-:W-:Y:S02]  /*7110*/  SHF.R.U64 R8, R8, R23, R9 ;  /* 0x0000001708087219 */ /* 0x002fe40000001209 */
[----:B------:R-:W-:Y:S02]  /*7120*/  SHF.L.U32 R9, R27, R30, RZ ;  /* 0x0000001e1b097219 */ /* 0x000fe400000006ff */
[----:B------:R-:W-:Y:S01]  /*7130*/  LOP3.LUT R7, R24, R29, RZ, 0xc0, !PT ;  /* 0x0000001d18077212 */ /* 0x000fe200078ec0ff */
[----:B------:R-:W-:Y:S01]  /*7140*/  IMAD.MOV R11, RZ, RZ, -R8 ;  /* 0x000000ffff0b7224 */ /* 0x000fe200078e0a08 */
[----:B------:R-:W-:-:S03]  /*7150*/  LOP3.LUT R18, R18, R13, RZ, 0xc0, !PT ;  /* 0x0000000d12127212 */ /* 0x000fc600078ec0ff */
[----:B------:R-:W-:Y:S02]  /*7160*/  IMAD R9, R9, R8, R7 ;  /* 0x0000000809097224 */ /* 0x000fe400078e0207 */
[----:B------:R-:W-:Y:S02]  /*7170*/  @P0 IMAD R14, R15, R22, R10 ;  /* 0x000000160f0e0224 */ /* 0x000fe400078e020a */
[----:B--2---:R-:W-:Y:S02]  /*7180*/  IMAD R7, R11, R25, R26 ;  /* 0x000000190b077224 */ /* 0x004fe400078e021a */
[----:B---3--:R-:W-:Y:S02]  /*7190*/  IMAD R8, R9, R31, R14 ;  /* 0x0000001f09087224 */ /* 0x008fe400078e020e */
[----:B------:R-:W-:Y:S02]  /*71a0*/  IMAD R11, R7, R21, R18 ;  /* 0x00000015070b7224 */ /* 0x000fe400078e0212 */
[----:B------:R-:W-:-:S02]  /*71b0*/  IMAD.MOV.U32 R9, RZ, RZ, 0x1 ;  /* 0x00000001ff097424 */ /* 0x000fc400078e00ff */
[----:B------:R-:W-:Y:S01]  /*71c0*/  IMAD.MOV.U32 R18, RZ, RZ, R20 ;  /* 0x000000ffff127224 */ /* 0x000fe200078e0014 */
[----:B------:R-:W-:Y:S02]  /*71d0*/  SEL R7, R11, R8, !P0 ;  /* 0x000000080b077207 */ /* 0x000fe40004000000 */
[----:B------:R-:W-:-:S07]  /*71e0*/  SEL R8, R8, R11, !P0 ;  /* 0x0000000b08087207 */ /* 0x000fce0004000000 */
.L_x_147:
[----:B------:R-:W-:-:S08]  /*71f0*/  NOP ;  /* 0x0000000000007918 */ /* 0x000fd00000000000 */
[----:B------:R-:W0:-:S00]  /*7200*/  USETMAXREG.DEALLOC.CTAPOOL 0x28 ;  /* 0x00000028000079c8 */ /* 0x000e0000080e0500 */
[----:B0-----:R-:W-:-:S13]  /*7210*/  ISETP.NE.AND P0, PT, R6, RZ, PT ;  /* 0x000000ff0600720c */ /* 0x001fda0003f05270 */
[----:B------:R-:W-:Y:S05]  /*7220*/  @P0 EXIT ;  /* 0x000000000000094d */ /* 0x000fea0003800000 */
[----:B------:R-:W-:Y:S01]  /*7230*/  LOP3.LUT P0, RZ, R9, 0xff, RZ, 0xc0, !PT ;  /* 0x000000ff09ff7812 */ /* 0x000fe2000780c0ff */
[----:B------:R-:W-:Y:S02]  /*7240*/  IMAD.MOV.U32 R11, RZ, RZ, 0x1 ;  /* 0x00000001ff0b7424 */ /* 0x000fe400078e00ff */
[----:B------:R-:W-:-:S10]  /*7250*/  IMAD.MOV.U32 R10, RZ, RZ, RZ ;  /* 0x000000ffff0a7224 */ /* 0x000fd400078e00ff */
[----:B------:R-:W-:Y:S05]  /*7260*/  @!P0 BRA `(.L_x_150) ;  /* 0x0000000c00608947 */ /* 0x000fea0003800000 */
[----:B------:R-:W0:Y:S01]  /*7270*/  LDC R6, c[0x0][0x28c] ;  /* 0x0000a300ff067b82 */ /* 0x000e220000000800 */
[----:B------:R-:W1:Y:S01]  /*7280*/  S2R R14, SR_CgaCtaId ;  /* 0x00000000000e7919 */ /* 0x000e620000008800 */
[----:B------:R-:W-:Y:S01]  /*7290*/  ULDC UR6, c[0x0][0x758] ;  /* 0x0001d60000067ab9 */ /* 0x000fe20000000800 */
[----:B------:R-:W-:Y:S01]  /*72a0*/  UMOV UR7, 0xffffffff ;  /* 0xffffffff00077882 */ /* 0x000fe20000000000 */
[----:B------:R-:W-:Y:S01]  /*72b0*/  BSSY B0, `(.L_x_150) ;  /* 0x00000d3000007945 */ /* 0x000fe20003800000 */
[----:B------:R-:W-:Y:S01]  /*72c0*/  USHF.L.U32 UR7, UR7, UR6, URZ ;  /* 0x0000000607077299 */ /* 0x000fe2000800063f */
[----:B------:R-:W-:Y:S01]  /*72d0*/  IMAD.MOV.U32 R15, RZ, RZ, 0x1 ;  /* 0x00000001ff0f7424 */ /* 0x000fe200078e00ff */
[----:B------:R-:W-:Y:S01]  /*72e0*/  LOP3.LUT R16, R4, 0x2, RZ, 0xfc, !PT ;  /* 0x0000000204107812 */ /* 0x000fe200078efcff */
[----:B------:R-:W-:Y:S01]  /*72f0*/  IMAD.MOV.U32 R11, RZ, RZ, 0x1 ;  /* 0x00000001ff0b7424 */ /* 0x000fe200078e00ff */
[----:B------:R-:W-:Y:S01]  /*7300*/  ULDC UR5, c[0x0][0x700] ;  /* 0x0001c00000057ab9 */ /* 0x000fe20000000800 */
[----:B------:R-:W-:Y:S01]  /*7310*/  IMAD.MOV.U32 R10, RZ, RZ, RZ ;  /* 0x000000ffff0a7224 */ /* 0x000fe200078e00ff */
[----:B------:R-:W-:Y:S01]  /*7320*/  UMOV UR8, 0x1 ;  /* 0x0000000100087882 */ /* 0x000fe20000000000 */
[----:B------:R-:W-:-:S02]  /*7330*/  UIADD3 UR5, UR5, -0x1, URZ ;  /* 0xffffffff05057890 */ /* 0x000fc4000fffe03f */
[----:B------:R-:W-:Y:S02]  /*7340*/  USHF.L.U32 UR6, UR8, UR6, URZ ;  /* 0x0000000608067299 */ /* 0x000fe4000800063f */
[----:B------:R-:W-:Y:S01]  /*7350*/  ULOP3.LUT UR7, URZ, UR7, URZ, 0x33, !UPT ;  /* 0x000000073f077292 */ /* 0x000fe2000f8e333f */
[----:B------:R-:W-:Y:S01]  /*7360*/  ULDC.64 UR34, c[0x0][0x198] ;  /* 0x0000660000227ab9 */ /* 0x000fe20000000a00 */
[----:B0-----:R-:W-:-:S05]  /*7370*/  VIADD R6, R6, 0x3f ;  /* 0x0000003f06067836 */ /* 0x001fca0000000000 */
[----:B------:R-:W-:-:S04]  /*7380*/  SHF.R.S32.HI R9, RZ, 0x1f, R6 ;  /* 0x0000001fff097819 */ /* 0x000fc80000011406 */
[----:B------:R-:W-:Y:S01]  /*7390*/  LEA.HI R9, R9, R6, RZ, 0x6 ;  /* 0x0000000609097211 */ /* 0x000fe200078f30ff */
[C---:B-1----:R-:W-:Y:S02]  /*73a0*/  IMAD.SHL.U32 R6, R14.reuse, 0x800, RZ ;  /* 0x000008000e067824 */ /* 0x042fe400078e00ff */
[----:B------:R-:W-:Y:S01]  /*73b0*/  IMAD.SHL.U32 R14, R14, 0x20, RZ ;  /* 0x000000200e0e7824 */ /* 0x000fe200078e00ff */
[----:B------:R-:W-:Y:S02]  /*73c0*/  SHF.R.S32.HI R17, RZ, 0x6, R9 ;  /* 0x00000006ff117819 */ /* 0x000fe40000011409 */
[----:B------:R-:W-:Y:S02]  /*73d0*/  LOP3.LUT R6, R6, 0x800, RZ, 0xc0, !PT ;  /* 0x0000080006067812 */ /* 0x000fe400078ec0ff */
[----:B------:R-:W-:Y:S01]  /*73e0*/  LOP3.LUT R14, R14, 0x20, RZ, 0xc0, !PT ;  /* 0x000000200e0e7812 */ /* 0x000fe200078ec0ff */
[----:B------:R-:W-:Y:S01]  /*73f0*/  VIADD R12, R17, 0x1 ;  /* 0x00000001110c7836 */ /* 0x000fe20000000000 */
[----:B------:R-:W-:-:S07]  /*7400*/  LOP3.LUT R13, R6, 0x20200, RZ, 0xfc, !PT ;  /* 0x00020200060d7812 */ /* 0x000fce00078efcff */
.L_x_161:
[----:B------:R-:W-:-:S03]  /*7410*/  UMOV UR8, 0xffffffff ;  /* 0xffffffff00087882 */ /* 0x000fc60000000000 */
[----:B------:R-:W-:Y:S05]  /*7420*/  BRA.DIV UR8, `(.L_x_151) ;  /* 0x0000001608787947 */ /* 0x000fea000b800000 */
[----:B------:R-:W-:-:S13]  /*7430*/  ELECT P0, URZ, PT ;  /* 0x00000000003f782f */ /* 0x000fda0003800000 */
.L_x_184:
[----:B------:R-:W0:Y:S01]  /*7440*/  LDC R6, c[0x0][0x28c] ;  /* 0x0000a300ff067b82 */ /* 0x000e220000000800 */
[----:B------:R-:W-:Y:S01]  /*7450*/  BSSY B1, `(.L_x_152) ;  /* 0x0000045000017945 */ /* 0x000fe20003800000 */
[----:B0-----:R-:W-:-:S13]  /*7460*/  ISETP.LT.OR P0, PT, R6, 0x1, !P0 ;  /* 0x000000010600780c */ /* 0x001fda0004701670 */
[----:B------:R-:W-:Y:S05]  /*7470*/  @P0 BRA `(.L_x_153) ;  /* 0x0000000400080947 */ /* 0x000fea0003800000 */
[----:B------:R-:W-:Y:S01]  /*7480*/  IMAD.SHL.U32 R21, R8, 0x100, RZ ;  /* 0x0000010008157824 */ /* 0x000fe200078e00ff */
[----:B------:R-:W-:Y:S01]  /*7490*/  CS2R R24, SRZ ;  /* 0x0000000000187805 */ /* 0x000fe2000001ff00 */
[----:B------:R-:W-:Y:S02]  /*74a0*/  IMAD R22, R7, 0x40, R14 ;  /* 0x0000004007167824 */ /* 0x000fe400078e020e */
[----:B------:R-:W-:Y:S02]  /*74b0*/  IMAD.MOV.U32 R6, RZ, RZ, R12 ;  /* 0x000000ffff067224 */ /* 0x000fe400078e000c */
[----:B------:R-:W-:Y:S02]  /*74c0*/  IMAD.MOV.U32 R7, RZ, RZ, R11 ;  /* 0x000000ffff077224 */ /* 0x000fe400078e000b */
[----:B------:R-:W-:Y:S02]  /*74d0*/  IMAD.MOV.U32 R8, RZ, RZ, R10 ;  /* 0x000000ffff087224 */ /* 0x000fe400078e000a */
[----:B------:R-:W-:-:S07]  /*74e0*/  IMAD.MOV.U32 R26, RZ, RZ, RZ ;  /* 0x000000ffff1a7224 */ /* 0x000fce00078e00ff */
.L_x_156:
[----:B------:R-:W0:Y:S01]  /*74f0*/  S2R R20, SR_CgaCtaId ;  /* 0x0000000000147919 */ /* 0x000e220000008800 */
[----:B------:R-:W-:Y:S02]  /*7500*/  MOV R9, 0x400 ;  /* 0x0000040000097802 */ /* 0x000fe40000000f00 */
[----:B------:R-:W-:-:S13]  /*7510*/  ISETP.NE.AND P1, PT, R5, RZ, PT ;  /* 0x000000ff0500720c */ /* 0x000fda0003f25270 */
[----:B------:R-:W1:Y:S01]  /*7520*/  @!P1 LDC R19, c[0x0][0x640] ;  /* 0x00019000ff139b82 */ /* 0x000e620000000800 */
[----:B0-----:R-:W-:Y:S02]  /*7530*/  LEA R23, R20, R9, 0x18 ;  /* 0x0000000914177211 */ /* 0x001fe400078ec0ff */
[----:B------:R-:W-:-:S03]  /*7540*/  SHF.L.U32 R9, R7, 0x1f, RZ ;  /* 0x0000001f07097819 */ /* 0x000fc600000006ff */
[----:B------:R-:W-:-:S04]  /*7550*/  IMAD R20, R8, 0x8, R23 ;  /* 0x0000000808147824 */ /* 0x000fc800078e0217 */
[----:B------:R-:W0:Y:S02]  /*7560*/  SYNCS.PHASECHK.TRANS64.TRYWAIT P0, [R20+URZ+0x80], R9 ;  /* 0x00008009140075a7 */ /* 0x000e24000800017f */
[----:B01----:R-:W-:Y:S05]  /*7570*/  @!P0 BRA `(.L_x_154) ;  /* 0x0000001400448947 */ /* 0x003fea0003800000 */
.L_x_185:
[----:B0-----:R-:W-:Y:S01]  /*7580*/  PRMT R9, R16, 0x9910, RZ ;  /* 0x0000991010097816 */ /* 0x001fe200000000ff */
[----:B------:R0:W-:Y:S03]  /*7590*/  @!P1 SYNCS.ARRIVE.TRANS64 RZ, [R20+URZ], R19 ;  /* 0x0000001314ff99a7 */ /* 0x0001e6000800003f */
[----:B------:R-:W-:-:S13]  /*75a0*/  ISETP.NE.AND P0, PT, R9, 0x2, PT ;  /* 0x000000020900780c */ /* 0x000fda0003f05270 */
[----:B0-----:R-:W-:Y:S05]  /*75b0*/  @P0 BRA `(.L_x_155) ;  /* 0x0000000000040947 */ /* 0x001fea0003800000 */
[----:B------:R-:W-:Y:S01]  /*75c0*/  BPT.TRAP 0x1 ;  /* 0x000000040000795c */ /* 0x000fe20000300000 */
.L_x_155:
[C-C-:B------:R-:W-:Y:S01]  /*75d0*/  IMAD R9, R8.reuse, 0x2000, R23.reuse ;  /* 0x0000200008097824 */ /* 0x140fe200078e0217 */
[----:B------:R-:W-:Y:S01]  /*75e0*/  R2UR UR13, R23 ;  /* 0x00000000170d72ca */ /* 0x000fe200000e0000 */
[----:B------:R-:W-:Y:S01]  /*75f0*/  IMAD R23, R8, 0x800, R23 ;  /* 0x0000080008177824 */ /* 0x000fe200078e0217 */
[----:B------:R-:W-:Y:S01]  /*7600*/  R2UR UR17, R20 ;  /* 0x00000000141172ca */ /* 0x000fe200000e0000 */
[----:B------:R-:W-:Y:S01]  /*7610*/  VIADD R6, R6, 0xffffffff ;  /* 0xffffffff06067836 */ /* 0x000fe20000000000 */
[----:B------:R-:W-:Y:S01]  /*7620*/  R2UR UR16, R9 ;  /* 0x00000000091072ca */ /* 0x000fe200000e0000 */
[----:B------:R-:W-:Y:S01]  /*7630*/  IMAD R9, R8, 0x1000, R13 ;  /* 0x0000100008097824 */ /* 0x000fe200078e020d */
[----:B------:R-:W-:Y:S01]  /*7640*/  R2UR UR8, R23 ;  /* 0x00000000170872ca */ /* 0x000fe200000e0000 */
[----:B------:R-:W-:Y:S01]  /*7650*/  UIADD3 UR14, UP0, UR34, 0xf0, URZ ;  /* 0x000000f0220e7890 */ /* 0x000fe2000ff1e03f */
[----:B------:R-:W-:Y:S01]  /*7660*/  R2UR UR20, R18 ;  /* 0x00000000121472ca */ /* 0x000fe200000e0000 */
[----:B------:R-:W-:Y:S01]  /*7670*/  UIADD3 UR22, UP1, UR34, 0x1f0, URZ ;  /* 0x000001f022167890 */ /* 0x000fe2000ff3e03f */
[----:B------:R-:W-:Y:S01]  /*7680*/  R2UR UR24, R9 ;  /* 0x00000000091872ca */ /* 0x000fe200000e0000 */
[----:B------:R-:W-:Y:S01]  /*7690*/  UIADD3 UR36, UP2, UR34, 0x2f0, URZ ;  /* 0x000002f022247890 */ /* 0x000fe2000ff5e03f */
[----:B------:R-:W-:Y:S01]  /*76a0*/  R2UR UR19, R21 ;  /* 0x00000000151372ca */ /* 0x000fe200000e0000 */
[----:B------:R-:W-:Y:S01]  /*76b0*/  UIADD3.X UR15, URZ, UR35, URZ, UP0, !UPT ;  /* 0x000000233f0f7290 */ /* 0x000fe200087fe43f */
[C---:B------:R-:W-:Y:S01]  /*76c0*/  R2UR UR18, R25.reuse ;  /* 0x00000000191272ca */ /* 0x040fe200000e0000 */
[----:B------:R-:W-:Y:S01]  /*76d0*/  UIADD3.X UR23, URZ, UR35, URZ, UP1, !UPT ;  /* 0x000000233f177290 */ /* 0x000fe20008ffe43f */
[----:B------:R-:W-:Y:S01]  /*76e0*/  R2UR UR11, R26 ;  /* 0x000000001a0b72ca */ /* 0x000fe200000e0000 */
[----:B------:R-:W-:Y:S01]  /*76f0*/  UIADD3 UR16, UR16, 0x200, URZ ;  /* 0x0000020010107890 */ /* 0x000fe2000fffe03f */
[----:B------:R-:W-:Y:S01]  /*7700*/  R2UR UR26, R24 ;  /* 0x00000000181a72ca */ /* 0x000fe200000e0000 */
[----:B------:R-:W-:Y:S01]  /*7710*/  UIADD3 UR8, UR8, 0x30200, URZ ;  /* 0x0003020008087890 */ /* 0x000fe2000fffe03f */
[----:B------:R-:W-:Y:S01]  /*7720*/  R2UR UR27, R22 ;  /* 0x00000000161b72ca */ /* 0x000fe200000e0000 */
[----:B------:R-:W-:Y:S01]  /*7730*/  VIADD R8, R8, 0x1 ;  /* 0x0000000108087836 */ /* 0x000fe20000000000 */
[----:B------:R-:W-:Y:S01]  /*7740*/  ISETP.GT.AND P1, PT, R6, 0x1, PT ;  /* 0x000000010600780c */ /* 0x000fe20003f24270 */
[----:B------:R-:W-:Y:S01]  /*7750*/  UIADD3.X UR37, URZ, UR35, URZ, UP2, !UPT ;  /* 0x000000233f257290 */ /* 0x000fe200097fe43f */
[----:B------:R-:W-:Y:S01]  /*7760*/  VIADD R26, R26, 0x1 ;  /* 0x000000011a1a7836 */ /* 0x000fe20000000000 */
[----:B------:R-:W-:Y:S01]  /*7770*/  UIADD3 UR24, UR13, UR24, URZ ;  /* 0x000000180d187290 */ /* 0x000fe2000fffe03f */
[C---:B------:R-:W-:Y:S01]  /*7780*/  ISETP.NE.AND P0, PT, R8.reuse, 0x10, PT ;  /* 0x000000100800780c */ /* 0x040fe20003f05270 */
[----:B------:R-:W-:Y:S01]  /*7790*/  UMOV UR30, 0x0 ;  /* 0x00000000001e7882 */ /* 0x000fe20000000000 */
[----:B------:R-:W-:Y:S01]  /*77a0*/  UMOV UR31, 0x10000000 ;  /* 0x10000000001f7882 */ /* 0x000fe20000000000 */
[----:B------:R-:W-:Y:S01]  /*77b0*/  UMOV UR9, UR17 ;  /* 0x0000001100097c82 */ /* 0x000fe20008000000 */
[----:B------:R-:W-:Y:S01]  /*77c0*/  UMOV UR12, UR20 ;  /* 0x00000014000c7c82 */ /* 0x000fe20008000000 */
[----:B------:R-:W-:Y:S01]  /*77d0*/  UMOV UR10, UR19 ;  /* 0x00000013000a7c82 */ /* 0x000fe20008000000 */
[----:B------:R0:W-:Y:S01]  /*77e0*/  UTMALDG.3D [UR16], [UR14], desc[UR30] ;  /* 0x00001e100e0075b4 */ /* 0x0001e20008011000 */
[----:B------:R-:W-:Y:S01]  /*77f0*/  UMOV UR13, 0x30000 ;  /* 0x00030000000d7882 */ /* 0x000fe20000000000 */
[----:B------:R-:W-:Y:S01]  /*7800*/  UMOV UR25, UR17 ;  /* 0x0000001100197c82 */ /* 0x000fe20008000000 */
[----:B------:R-:W-:Y:S01]  /*7810*/  UMOV UR28, UR20 ;  /* 0x00000014001c7c82 */ /* 0x000fe20008000000 */
[----:B------:R-:W-:Y:S01]  /*7820*/  SEL R20, RZ, 0x1, P0 ;  /* 0x00000001ff147807 */ /* 0x000fe20000000000 */
[----:B------:R-:W-:Y:S01]  /*7830*/  VIADD R25, R25, 0x20 ;  /* 0x0000002019197836 */ /* 0x000fe20000000000 */
[----:B------:R-:W-:Y:S01]  /*7840*/  SEL R8, R8, RZ, P0 ;  /* 0x000000ff08087207 */ /* 0x000fe20000000000 */
[----:B------:R-:W-:Y:S01]  /*7850*/  VIADD R24, R24, 0x40 ;  /* 0x0000004018187836 */ /* 0x000fe20000000000 */
[----:B------:R0:W-:Y:S01]  /*7860*/  UTMALDG.3D [UR8], [UR22], desc[UR30] ;  /* 0x00001e08160075b4 */ /* 0x0001e20008011000 */
[----:B------:R-:W-:Y:S01]  /*7870*/  LOP3.LUT R7, R7, R20, RZ, 0x3c, !PT ;  /* 0x0000001407077212 */ /* 0x000fe200078e3cff */
[----:B------:R0:W-:Y:S02]  /*7880*/  UTMALDG.3D.MULTICAST [UR24], [UR36], UR13, desc[UR30] ;  /* 0x00001e18240073b4 */ /* 0x0001e4000801180d */
[----:B0-----:R-:W-:Y:S05]  /*7890*/  @P1 BRA `(.L_x_156) ;  /* 0xfffffffc00141947 */ /* 0x001fea000383ffff */
.L_x_153:
[----:B------:R-:W-:Y:S05]  /*78a0*/  BSYNC B1 ;  /* 0x0000000000017941 */ /* 0x000fea0003800000 */
.L_x_152:
[----:B------:R-:W-:Y:S01]  /*78b0*/  LOP3.LUT P1, RZ, R15, 0xff, RZ, 0xc0, !PT ;  /* 0x000000ff0fff7812 */ /* 0x000fe2000782c0ff */
[----:B------:R-:W-:Y:S01]  /*78c0*/  IMAD.IADD R10, R17, 0x1, R10 ;  /* 0x00000001110a7824 */ /* 0x000fe200078e020a */
[----:B------:R-:W-:Y:S01]  /*78d0*/  IADD3 R2, P2, R2, UR32, RZ ;  /* 0x0000002002027c10 */ /* 0x000fe2000ff5e0ff */
[----:B------:R-:W-:Y:S01]  /*78e0*/  ULDC.64 UR8, c[0x0][0x750] ;  /* 0x0001d40000087ab9 */ /* 0x000fe20000000a00 */
[----:B------:R-:W-:Y:S01]  /*78f0*/  BSSY B1, `(.L_x_157) ;  /* 0x000006c000017945 */ /* 0x000fe20003800000 */
[----:B------:R-:W-:Y:S01]  /*7900*/  IMAD.MOV.U32 R18, RZ, RZ, -0x1 ;  /* 0xffffffffff127424 */ /* 0x000fe200078e00ff */
[----:B------:R-:W-:Y:S02]  /*7910*/  SHF.R.U32.HI R6, RZ, 0x4, R10 ;  /* 0x00000004ff067819 */ /* 0x000fe4000001160a */
[----:B------:R-:W-:Y:S02]  /*7920*/  ISETP.GT.U32.AND P0, PT, R10, 0xf, PT ;  /* 0x0000000f0a00780c */ /* 0x000fe40003f04070 */
[----:B------:R-:W-:-:S02]  /*7930*/  LOP3.LUT R6, R6, 0x1, RZ, 0xc0, !PT ;  /* 0x0000000106067812 */ /* 0x000fc400078ec0ff */
[----:B------:R-:W-:Y:S01]  /*7940*/  ISETP.LT.U32.AND P0, PT, R17, 0x10, P0 ;  /* 0x000000101100780c */ /* 0x000fe20000701070 */
[----:B------:R-:W0:Y:S01]  /*7950*/  @P1 S2R R8, SR_CgaCtaId ;  /* 0x0000000000081919 */ /* 0x000e220000008800 */
[----:B------:R-:W-:Y:S02]  /*7960*/  @P1 MOV R7, 0x400 ;  /* 0x0000040000071802 */ /* 0x000fe40000000f00 */
[----:B------:R-:W-:Y:S02]  /*7970*/  IADD3.X R3, R3, UR4, RZ, P2, !PT ;  /* 0x0000000403037c10 */ /* 0x000fe400097fe4ff */
[----:B------:R-:W-:Y:S02]  /*7980*/  ISETP.GE.U32.AND P2, PT, R2, UR8, PT ;  /* 0x0000000802007c0c */ /* 0x000fe4000bf46070 */
[----:B------:R-:W-:Y:S02]  /*7990*/  LOP3.LUT R10, R10, 0xf, RZ, 0xc0, !PT ;  /* 0x0000000f0a0a7812 */ /* 0x000fe400078ec0ff */
[----:B------:R-:W-:-:S02]  /*79a0*/  PRMT R15, RZ, 0x7610, R15 ;  /* 0x00007610ff0f7816 */ /* 0x000fc4000000000f */
[----:B0-----:R-:W-:Y:S01]  /*79b0*/  @P1 LEA R7, R8, R7, 0x18 ;  /* 0x0000000708071211 */ /* 0x001fe200078ec0ff */
[----:B------:R-:W-:-:S03]  /*79c0*/  IMAD.MOV.U32 R8, RZ, RZ, -0x1 ;  /* 0xffffffffff087424 */ /* 0x000fc600078e00ff */
[----:B------:R0:W-:Y:S01]  /*79d0*/  @P1 SYNCS.ARRIVE.TRANS64.A1T0 RZ, [R7+URZ+0x118], RZ ;  /* 0x000118ff07ff19a7 */ /* 0x0001e2000810003f */
[----:B------:R-:W-:Y:S02]  /*79e0*/  ISETP.NE.U32.AND P1, PT, R6, 0x1, PT ;  /* 0x000000010600780c */ /* 0x000fe40003f25070 */
[----:B------:R-:W-:Y:S02]  /*79f0*/  SEL R6, RZ, 0x1, !P0 ;  /* 0x00000001ff067807 */ /* 0x000fe40004000000 */
[----:B------:R-:W-:Y:S02]  /*7a00*/  ISETP.GE.U32.AND.EX P0, PT, R3, UR9, PT, P2 ;  /* 0x0000000903007c0c */ /* 0x000fe4000bf06120 */
[----:B------:R-:W-:-:S04]  /*7a10*/  ISETP.GT.U32.AND P1, PT, R17, 0xf, !P1 ;  /* 0x0000000f1100780c */ /* 0x000fc80004f24070 */
[----:B0-----:R-:W-:-:S04]  /*7a20*/  SEL R7, RZ, 0x1, !P1 ;  /* 0x00000001ff077807 */ /* 0x001fc80004800000 */
[--C-:B------:R-:W-:Y:S01]  /*7a30*/  LOP3.LUT R11, R7, R11, R6.reuse, 0x96, !PT ;  /* 0x0000000b070b7212 */ /* 0x100fe200078e9606 */
[----:B------:R-:W-:Y:S01]  /*7a40*/  IMAD.MOV.U32 R7, RZ, RZ, -0x1 ;  /* 0xffffffffff077424 */ /* 0x000fe200078e00ff */
[----:B------:R-:W-:Y:S01]  /*7a50*/  PRMT R6, RZ, 0x7610, R6 ;  /* 0x00007610ff067816 */ /* 0x000fe20000000006 */
[----:B------:R-:W-:Y:S06]  /*7a60*/  @P0 BRA `(.L_x_158) ;  /* 0x0000000400500947 */ /* 0x000fec0003800000 */
[----:B------:R-:W0:Y:S01]  /*7a70*/  S2R R19, SR_CTAID.X ;  /* 0x0000000000137919 */ /* 0x000e220000002500 */
[----:B------:R-:W-:Y:S01]  /*7a80*/  ULDC.64 UR8, c[0x0][0x728] ;  /* 0x0001ca0000087ab9 */ /* 0x000fe20000000a00 */
[----:B------:R-:W-:Y:S01]  /*7a90*/  ULDC UR11, c[0x0][0x730] ;  /* 0x0001cc00000b7ab9 */ /* 0x000fe20000000800 */
[----:B------:R-:W-:Y:S01]  /*7aa0*/  ISETP.NE.U32.AND P0, PT, RZ, UR8, PT ;  /* 0x00000008ff007c0c */ /* 0x000fe2000bf05070 */
[----:B------:R-:W1:Y:S01]  /*7ab0*/  S2R R20, SR_CTAID.Y ;  /* 0x0000000000147919 */ /* 0x000e620000002600 */
[----:B------:R-:W-:Y:S01]  /*7ac0*/  ULDC UR12, c[0x0][0x150] ;  /* 0x00005400000c7ab9 */ /* 0x000fe20000000800 */
[----:B------:R-:W-:Y:S01]  /*7ad0*/  IMAD.MOV.U32 R6, RZ, RZ, R2 ;  /* 0x000000ffff067224 */ /* 0x000fe200078e0002 */
[----:B------:R-:W-:Y:S01]  /*7ae0*/  ISETP.NE.AND.EX P0, PT, RZ, UR9, PT, P0 ;  /* 0x00000009ff007c0c */ /* 0x000fe2000bf05300 */
[----:B------:R-:W-:Y:S01]  /*7af0*/  IMAD.MOV.U32 R7, RZ, RZ, R3 ;  /* 0x000000ffff077224 */ /* 0x000fe200078e0003 */
[----:B0-----:R-:W-:-:S11]  /*7b00*/  I2FP.F32.U32 R22, R19 ;  /* 0x0000001300167245 */ /* 0x001fd60000201000 */
[----:B------:R-:W-:Y:S05]  /*7b10*/  @!P0 BRA `(.L_x_159) ;  /* 0x0000000000288947 */ /* 0x000fea0003800000 */
[----:B------:R-:W-:Y:S02]  /*7b20*/  ULDC UR10, c[0x0][0x734] ;  /* 0x0001cd00000a7ab9 */ /* 0x000fe40000000800 */
[----:B------:R-:W-:-:S05]  /*7b30*/  IADD3 R7, P0, R2, UR10, RZ ;  /* 0x0000000a02077c10 */ /* 0x000fca000ff1e0ff */
[----:B------:R-:W-:-:S04]  /*7b40*/  IMAD.X R21, RZ, RZ, R3, P0 ;  /* 0x000000ffff157224 */ /* 0x000fc800000e0603 */
[----:B------:R-:W-:-:S04]  /*7b50*/  IMAD.WIDE.U32 R8, R21, UR8, RZ ;  /* 0x0000000815087c25 */ /* 0x000fc8000f8e00ff */
[----:B------:R-:W-:-:S04]  /*7b60*/  IMAD.WIDE.U32 R8, P0, R7, UR9, R8 ;  /* 0x0000000907087c25 */ /* 0x000fc8000f800008 */
[----:B------:R-:W-:-:S04]  /*7b70*/  IMAD.WIDE.U32 R6, R7, UR8, RZ ;  /* 0x0000000807067c25 */ /* 0x000fc8000f8e00ff */
[----:B------:R-:W-:Y:S01]  /*7b80*/  IMAD.MOV.U32 R6, RZ, RZ, R9 ;  /* 0x000000ffff067224 */ /* 0x000fe200078e0009 */
[----:B------:R-:W-:Y:S01]  /*7b90*/  IADD3 RZ, P1, R7, R8, RZ ;  /* 0x0000000807ff7210 */ /* 0x000fe20007f3e0ff */
[----:B------:R-:W-:-:S04]  /*7ba0*/  IMAD.X R7, RZ, RZ, RZ, P0 ;  /* 0x000000ffff077224 */ /* 0x000fc800000e06ff */
[----:B------:R-:W-:-:S08]  /*7bb0*/  IMAD.WIDE.U32.X R6, R21, UR9, R6, P1 ;  /* 0x0000000915067c25 */ /* 0x000fd000088e0406 */
.L_x_159:
[--C-:B------:R-:W-:Y:S01]  /*7bc0*/  SHF.R.U64 R18, R6, UR11, R7.reuse ;  /* 0x0000000b06127c19 */ /* 0x100fe20008001207 */
[----:B------:R-:W-:Y:S01]  /*7bd0*/  FMUL R22, R22, UR12 ;  /* 0x0000000c16167c20 */ /* 0x000fe20008400000 */
[----:B------:R-:W-:Y:S01]  /*7be0*/  SHF.R.U32.HI R6, RZ, UR11, R7 ;  /* 0x0000000bff067c19 */ /* 0x000fe20008011607 */
[----:B------:R-:W0:Y:S01]  /*7bf0*/  LDC R8, c[0x0][0x144] ;  /* 0x00005100ff087b82 */ /* 0x000e220000000800 */
[----:B------:R-:W-:Y:S01]  /*7c00*/  IADD3 R7, P0, RZ, -R18, RZ ;  /* 0x80000012ff077210 */ /* 0x000fe20007f1e0ff */
[----:B------:R-:W-:Y:S01]  /*7c10*/  ULDC UR10, c[0x0][0x154] ;  /* 0x00005500000a7ab9 */ /* 0x000fe20000000800 */
[----:B-1----:R-:W-:Y:S01]  /*7c20*/  I2FP.F32.U32 R9, R20 ;  /* 0x0000001400097245 */ /* 0x002fe20000201000 */
[----:B------:R-:W1:Y:S01]  /*7c30*/  F2I.U32.TRUNC.NTZ R22, R22 ;  /* 0x0000001600167305 */ /* 0x000e62000020f000 */
[----:B------:R-:W-:Y:S01]  /*7c40*/  ULDC.64 UR8, c[0x0][0x720] ;  /* 0x0001c80000087ab9 */ /* 0x000fe20000000a00 */
[----:B------:R-:W-:Y:S01]  /*7c50*/  IMAD.X R6, RZ, RZ, ~R6, P0 ;  /* 0x000000ffff067224 */ /* 0x000fe200000e0e06 */
[----:B------:R-:W-:Y:S01]  /*7c60*/  ISETP.NE.AND P2, PT, R0, 0x1, PT ;  /* 0x000000010000780c */ /* 0x000fe20003f45270 */
[----:B------:R-:W-:Y:S01]  /*7c70*/  FMUL R23, R9, UR10 ;  /* 0x0000000a09177c20 */ /* 0x000fe20008400000 */
[----:B------:R-:W2:Y:S01]  /*7c80*/  LDC R25, c[0x0][0x148] ;  /* 0x00005200ff197b82 */ /* 0x000ea20000000800 */
[----:B------:R-:W-:Y:S01]  /*7c90*/  IMAD R6, R6, UR8, RZ ;  /* 0x0000000806067c24 */ /* 0x000fe2000f8e02ff */
[----:B------:R-:W-:-:S02]  /*7ca0*/  ULDC.64 UR10, c[0x0][0x740] ;  /* 0x0001d000000a7ab9 */ /* 0x000fc40000000a00 */
[----:B------:R-:W-:Y:S01]  /*7cb0*/  ISETP.NE.U32.AND P0, PT, RZ, UR10, PT ;  /* 0x0000000aff007c0c */ /* 0x000fe2000bf05070 */
[----:B------:R-:W3:Y:S01]  /*7cc0*/  F2I.U32.TRUNC.NTZ R23, R23 ;  /* 0x0000001700177305 */ /* 0x000ee2000020f000 */
[C---:B------:R-:W-:Y:S02]  /*7cd0*/  IMAD R9, R7.reuse, UR9, R6 ;  /* 0x0000000907097c24 */ /* 0x040fe4000f8e0206 */
[----:B------:R-:W-:Y:S01]  /*7ce0*/  IMAD.WIDE.U32 R6, R7, UR8, R2 ;  /* 0x0000000807067c25 */ /* 0x000fe2000f8e0002 */
[----:B------:R-:W-:Y:S01]  /*7cf0*/  ULDC UR8, c[0x0][0x718] ;  /* 0x0001c60000087ab9 */ /* 0x000fe20000000800 */
[----:B------:R-:W-:Y:S02]  /*7d00*/  ISETP.NE.AND.EX P0, PT, RZ, UR11, PT, P0 ;  /* 0x0000000bff007c0c */ /* 0x000fe4000bf05300 */
[----:B------:R-:W-:Y:S02]  /*7d10*/  IMAD.IADD R7, R7, 0x1, R9 ;  /* 0x0000000107077824 */ /* 0x000fe400078e0209 */
[----:B-1----:R-:W-:-:S03]  /*7d20*/  IMAD.MOV R22, RZ, RZ, -R22 ;  /* 0x000000ffff167224 */ /* 0x002fc600078e0a16 */
[----:B------:R-:W-:Y:S01]  /*7d30*/  SHF.R.U64 R21, R6, UR8, R7 ;  /* 0x0000000806157c19 */ /* 0x000fe20008001207 */
[----:B0-----:R-:W-:Y:S01]  /*7d40*/  IMAD R19, R8, R22, R19 ;  /* 0x0000001608137224 */ /* 0x001fe200078e0213 */
[----:B------:R-:W-:Y:S01]  /*7d50*/  SHF.R.U32.HI R6, RZ, UR8, R7 ;  /* 0x00000008ff067c19 */ /* 0x000fe20008011607 */
[----:B------:R-:W-:Y:S01]  /*7d60*/  ULDC UR8, c[0x0][0x708] ;  /* 0x0001c20000087ab9 */ /* 0x000fe20000000800 */
[----:B---3--:R-:W-:Y:S02]  /*7d70*/  IMAD.MOV R8, RZ, RZ, -R23 ;  /* 0x000000ffff087224 */ /* 0x008fe400078e0a17 */
[--C-:B------:R-:W-:Y:S02]  /*7d80*/  SHF.R.U64 R22, R21, UR8, R6.reuse ;  /* 0x0000000815167c19 */ /* 0x100fe40008001206 */
[----:B------:R-:W-:Y:S01]  /*7d90*/  SHF.R.U32.HI R7, RZ, UR8, R6 ;  /* 0x00000008ff077c19 */ /* 0x000fe20008011606 */
[----:B------:R-:W-:Y:S01]  /*7da0*/  ULDC UR8, c[0x0][0x758] ;  /* 0x0001d60000087ab9 */ /* 0x000fe20000000800 */
[----:B--2---:R-:W-:-:S02]  /*7db0*/  @P2 IMAD R19, R25, R8, R20 ;  /* 0x0000000819132224 */ /* 0x004fc400078e0214 */
[--C-:B------:R-:W-:Y:S02]  /*7dc0*/  SHF.R.U64 R20, R22, UR8, R7.reuse ;  /* 0x0000000816147c19 */ /* 0x100fe40008001207 */
[----:B------:R-:W-:-:S03]  /*7dd0*/  SHF.R.U32.HI R23, RZ, UR8, R7 ;  /* 0x00000008ff177c19 */ /* 0x000fc60008011607 */
[----:B------:R-:W-:Y:S02]  /*7de0*/  IMAD.MOV.U32 R8, RZ, RZ, R20 ;  /* 0x000000ffff087224 */ /* 0x000fe400078e0014 */
[----:B------:R-:W-:Y:S01]  /*7df0*/  IMAD.MOV.U32 R7, RZ, RZ, R23 ;  /* 0x000000ffff077224 */ /* 0x000fe200078e0017 */
[----:B------:R-:W-:Y:S06]  /*7e00*/  @!P0 BRA `(.L_x_160) ;  /* 0x00000000002c8947 */ /* 0x000fec0003800000 */
        /* <DEDUP_REMOVED lines=9> */
[----:B------:R-:W-:-:S04]  /*7ea0*/  IMAD.WIDE.U32.X R6, R23, UR11, R6, P1 ;  /* 0x0000000b17067c25 */ /* 0x000fc800088e0406 */
[----:B------:R-:W-:-:S07]  /*7eb0*/  IMAD.MOV.U32 R8, RZ, RZ, R6 ;  /* 0x000000ffff087224 */ /* 0x000fce00078e0006 */
.L_x_160:
[----:B------:R-:W-:Y:S01]  /*7ec0*/  ULDC UR8, c[0x0][0x748] ;  /* 0x0001d20000087ab9 */ /* 0x000fe20000000800 */
[----:B------:R-:W-:Y:S01]  /*7ed0*/  LOP3.LUT R6, R22, UR7, RZ, 0xc0, !PT ;  /* 0x0000000716067c12 */ /* 0x000fe2000f8ec0ff */
[----:B------:R-:W-:Y:S01]  /*7ee0*/  ULDC UR9, c[0x0][0x710] ;  /* 0x0001c40000097ab9 */ /* 0x000fe20000000800 */
[----:B------:R-:W-:Y:S01]  /*7ef0*/  SHF.R.U64 R7, R8, UR8, R7 ;  /* 0x0000000808077c19 */ /* 0x000fe20008001207 */
[----:B------:R-:W-:Y:S01]  /*7f00*/  ULDC UR8, c[0x0][0x738] ;  /* 0x0001ce0000087ab9 */ /* 0x000fe20000000800 */
[----:B------:R-:W-:-:S03]  /*7f10*/  LOP3.LUT R21, R21, UR5, RZ, 0xc0, !PT ;  /* 0x0000000515157c12 */ /* 0x000fc6000f8ec0ff */
[----:B------:R-:W-:Y:S02]  /*7f20*/  IMAD.MOV R9, RZ, RZ, -R7 ;  /* 0x000000ffff097224 */ /* 0x000fe400078e0a07 */
[----:B------:R-:W-:Y:S02]  /*7f30*/  IMAD R6, R7, UR6, R6 ;  /* 0x0000000607067c24 */ /* 0x000fe4000f8e0206 */
[----:B------:R-:W-:Y:S01]  /*7f40*/  IMAD R20, R9, UR8, R20 ;  /* 0x0000000809147c24 */ /* 0x000fe2000f8e0214 */
[----:B------:R-:W-:Y:S01]  /*7f50*/  ULDC UR8, c[0x0][0x700] ;  /* 0x0001c00000087ab9 */ /* 0x000fe20000000800 */
[----:B------:R-:W-:Y:S02]  /*7f60*/  IMAD R19, R6, UR9, R19 ;  /* 0x0000000906137c24 */ /* 0x000fe4000f8e0213 */
[----:B------:R-:W-:Y:S02]  /*7f70*/  IMAD R20, R20, UR8, R21 ;  /* 0x0000000814147c24 */ /* 0x000fe4000f8e0215 */
[----:B------:R-:W-:-:S03]  /*7f80*/  IMAD.MOV.U32 R6, RZ, RZ, 0x1 ;  /* 0x00000001ff067424 */ /* 0x000fc600078e00ff */
[----:B------:R-:W-:Y:S02]  /*7f90*/  SEL R7, R20, R19, !P2 ;  /* 0x0000001314077207 */ /* 0x000fe40005000000 */
[----:B------:R-:W-:-:S07]  /*7fa0*/  SEL R8, R19, R20, !P2 ;  /* 0x0000001413087207 */ /* 0x000fce0005000000 */
.L_x_158:
[----:B------:R-:W-:Y:S05]  /*7fb0*/  BSYNC B1 ;  /* 0x0000000000017941 */ /* 0x000fea0003800000 */
.L_x_157:
[----:B------:R-:W-:-:S13]  /*7fc0*/  LOP3.LUT P0, RZ, R6, 0xff, RZ, 0xc0, !PT ;  /* 0x000000ff06ff7812 */ /* 0x000fda000780c0ff */
[----:B------:R-:W-:Y:S05]  /*7fd0*/  @P0 BRA `(.L_x_161) ;  /* 0xfffffff4000c0947 */ /* 0x000fea000383ffff */
[----:B------:R-:W-:Y:S05]  /*7fe0*/  BSYNC B0 ;  /* 0x0000000000007941 */ /* 0x000fea0003800000 */
.L_x_150:
[----:B------:R-:W-:-:S03]  /*7ff0*/  UMOV UR8, 0xffffffff ;  /* 0xffffffff00087882 */ /* 0x000fc60000000000 */
[----:B------:R-:W-:Y:S05]  /*8000*/  BRA.DIV UR8, `(.L_x_162) ;  /* 0x0000000a08b47947 */ /* 0x000fea000b800000 */
[----:B------:R-:W-:-:S13]  /*8010*/  ELECT P0, URZ, PT ;  /* 0x00000000003f782f */ /* 0x000fda0003800000 */
.L_x_188:
[----:B------:R-:W-:Y:S04]  /*8020*/  BSSY B0, `(.L_x_163) ;  /* 0x0000097000007945 */ /* 0x000fe80003800000 */
[----:B------:R-:W-:Y:S05]  /*8030*/  @!P0 BRA `(.L_x_164) ;  /* 0x0000000800548947 */ /* 0x000fea0003800000 */
[----:B------:R-:W-:-:S04]  /*8040*/  LOP3.LUT R4, R4, 0x2, RZ, 0xfc, !PT ;  /* 0x0000000204047812 */ /* 0x000fc800078efcff */
[----:B------:R-:W-:-:S13]  /*8050*/  ISETP.NE.AND P0, PT, R4, 0x3, PT ;  /* 0x000000030400780c */ /* 0x000fda0003f05270 */
[----:B------:R-:W-:Y:S05]  /*8060*/  @!P0 BRA `(.L_x_165) ;  /* 0x0000000000048947 */ /* 0x000fea0003800000 */
[----:B------:R-:W-:Y:S01]  /*8070*/  BPT.TRAP 0x1 ;  /* 0x000000040000795c */ /* 0x000fe20000300000 */
.L_x_165:
[----:B------:R-:W0:Y:S01]  /*8080*/  S2R R3, SR_CgaCtaId ;  /* 0x0000000000037919 */ /* 0x000e220000008800 */
[----:B------:R-:W-:Y:S02]  /*8090*/  MOV R0, 0x400 ;  /* 0x0000040000007802 */ /* 0x000fe40000000f00 */
[----:B------:R-:W-:Y:S02]  /*80a0*/  SHF.L.U32 R2, R11, 0x1f, RZ ;  /* 0x0000001f0b027819 */ /* 0x000fe400000006ff */
[----:B0-----:R-:W-:-:S05]  /*80b0*/  LEA R3, R3, R0, 0x18 ;  /* 0x0000000003037211 */ /* 0x001fca00078ec0ff */
[----:B------:R-:W-:-:S04]  /*80c0*/  VIADD R3, R3, 0x80 ;  /* 0x0000008003037836 */ /* 0x000fc80000000000 */
[C---:B------:R-:W-:Y:S02]  /*80d0*/  IMAD R5, R10.reuse, 0x8, R3 ;  /* 0x000000080a057824 */ /* 0x040fe400078e0203 */
[----:B------:R-:W-:Y:S02]  /*80e0*/  VIADD R10, R10, 0x1 ;  /* 0x000000010a0a7836 */ /* 0x000fe40000000000 */
[----:B------:R-:W0:Y:S03]  /*80f0*/  SYNCS.PHASECHK.TRANS64.TRYWAIT P0, [R5+URZ], R2 ;  /* 0x00000002050075a7 */ /* 0x000e26000800017f */
[----:B------:R-:W-:-:S04]  /*8100*/  ISETP.NE.AND P1, PT, R10, 0x10, PT ;  /* 0x000000100a00780c */ /* 0x000fc80003f25270 */
[----:B------:R-:W-:Y:S02]  /*8110*/  SEL R0, RZ, 0x1, P1 ;  /* 0x00000001ff007807 */ /* 0x000fe40000800000 */
[----:B------:R-:W-:Y:S02]  /*8120*/  SEL R10, R10, RZ, P1 ;  /* 0x000000ff0a0a7207 */ /* 0x000fe40000800000 */
[----:B------:R-:W-:-:S03]  /*8130*/  LOP3.LUT R11, R11, R0, RZ, 0x3c, !PT ;  /* 0x000000000b0b7212 */ /* 0x000fc600078e3cff */
[----:B------:R-:W-:Y:S01]  /*8140*/  IMAD R7, R10, 0x8, R3 ;  /* 0x000000080a077824 */ /* 0x000fe200078e0203 */
[----:B------:R-:W-:Y:S01]  /*8150*/  SHF.L.U32 R4, R11, 0x1f, RZ ;  /* 0x0000001f0b047819 */ /* 0x000fe200000006ff */
[----:B0-----:R-:W-:Y:S06]  /*8160*/  @!P0 BRA `(.L_x_166) ;  /* 0x00000008007c8947 */ /* 0x001fec0003800000 */
.L_x_189:
[----:B------:R-:W1:Y:S01]  /*8170*/  SYNCS.PHASECHK.TRANS64.TRYWAIT P0, [R7+URZ], R4 ;  /* 0x00000004070075a7 */ /* 0x000e62000800017f */
[----:B------:R-:W-:-:S05]  /*8180*/  VIADD R0, R10, 0x1 ;  /* 0x000000010a007836 */ /* 0x000fca0000000000 */
[----:B------:R-:W-:-:S04]  /*8190*/  ISETP.NE.AND P1, PT, R0, 0x10, PT ;  /* 0x000000100000780c */ /* 0x000fc80003f25270 */
[----:B0-----:R-:W-:Y:S02]  /*81a0*/  SEL R2, RZ, 0x1, P1 ;  /* 0x00000001ff027807 */ /* 0x001fe40000800000 */
[----:B------:R-:W-:Y:S02]  /*81b0*/  SEL R0, R0, RZ, P1 ;  /* 0x000000ff00007207 */ /* 0x000fe40000800000 */
[----:B------:R-:W-:-:S03]  /*81c0*/  LOP3.LUT R11, R11, R2, RZ, 0x3c, !PT ;  /* 0x000000020b0b7212 */ /* 0x000fc600078e3cff */
[----:B------:R-:W-:Y:S01]  /*81d0*/  IMAD R6, R0, 0x8, R3 ;  /* 0x0000000800067824 */ /* 0x000fe200078e0203 */
[----:B------:R-:W-:Y:S01]  /*81e0*/  SHF.L.U32 R5, R11, 0x1f, RZ ;  /* 0x0000001f0b057819 */ /* 0x000fe200000006ff */
[----:B-1----:R-:W-:Y:S06]  /*81f0*/  @!P0 BRA `(.L_x_167) ;  /* 0x00000008006c8947 */ /* 0x002fec0003800000 */
.L_x_190:
[----:B------:R-:W1:Y:S01]  /*8200*/  SYNCS.PHASECHK.TRANS64.TRYWAIT P0, [R6+URZ], R5 ;  /* 0x00000005060075a7 */ /* 0x000e62000800017f */
[----:B------:R-:W-:-:S05]  /*8210*/  VIADD R0, R0, 0x1 ;  /* 0x0000000100007836 */ /* 0x000fca0000000000 */
[----:B------:R-:W-:-:S04]  /*8220*/  ISETP.NE.AND P1, PT, R0, 0x10, PT ;  /* 0x000000100000780c */ /* 0x000fc80003f25270 */
[----:B------:R-:W-:Y:S02]  /*8230*/  SEL R2, RZ, 0x1, P1 ;  /* 0x00000001ff027807 */ /* 0x000fe40000800000 */
[----:B------:R-:W-:Y:S02]  /*8240*/  SEL R0, R0, RZ, P1 ;  /* 0x000000ff00007207 */ /* 0x000fe40000800000 */
[----:B------:R-:W-:-:S03]  /*8250*/  LOP3.LUT R11, R11, R2, RZ, 0x3c, !PT ;  /* 0x000000020b0b7212 */ /* 0x000fc600078e3cff */
[----:B0-----:R-:W-:Y:S01]  /*8260*/  IMAD R7, R0, 0x8, R3 ;  /* 0x0000000800077824 */ /* 0x001fe200078e0203 */
[----:B------:R-:W-:Y:S01]  /*8270*/  SHF.L.U32 R4, R11, 0x1f, RZ ;  /* 0x0000001f0b047819 */ /* 0x000fe200000006ff */
[----:B-1----:R-:W-:Y:S06]  /*8280*/  @!P0 BRA `(.L_x_168) ;  /* 0x00000008005c8947 */ /* 0x002fec0003800000 */
.L_x_191:
        /* <DEDUP_REMOVED lines=9> */
.L_x_192:
        /* <DEDUP_REMOVED lines=9> */
.L_x_193:
        /* <DEDUP_REMOVED lines=9> */
.L_x_194:
        /* <DEDUP_REMOVED lines=9> */
.L_x_195:
        /* <DEDUP_REMOVED lines=9> */
.L_x_196:
        /* <DEDUP_REMOVED lines=9> */
.L_x_197:
        /* <DEDUP_REMOVED lines=9> */
.L_x_198:
        /* <DEDUP_REMOVED lines=9> */
.L_x_199:
        /* <DEDUP_REMOVED lines=9> */
.L_x_200:
        /* <DEDUP_REMOVED lines=9> */
.L_x_201:
        /* <DEDUP_REMOVED lines=9> */
.L_x_202:
[----:B------:R-:W1:Y:S01]  /*88c0*/  SYNCS.PHASECHK.TRANS64.TRYWAIT P0, [R6+URZ], R5 ;  /* 0x00000005060075a7 */ /* 0x000e62000800017f */
[----:B------:R-:W-:-:S05]  /*88d0*/  VIADD R0, R0, 0x1 ;  /* 0x0000000100007836 */ /* 0x000fca0000000000 */
[----:B------:R-:W-:-:S04]  /*88e0*/  ISETP.NE.AND P1, PT, R0, 0x10, PT ;  /* 0x000000100000780c */ /* 0x000fc80003f25270 */
[----:B------:R-:W-:Y:S02]  /*88f0*/  SEL R2, RZ, 0x1, P1 ;  /* 0x00000001ff027807 */ /* 0x000fe40000800000 */
[----:B------:R-:W-:Y:S02]  /*8900*/  SEL R0, R0, RZ, P1 ;  /* 0x000000ff00007207 */ /* 0x000fe40000800000 */
[----:B------:R-:W-:Y:S01]  /*8910*/  LOP3.LUT R2, R11, R2, RZ, 0x3c, !PT ;  /* 0x000000020b027212 */ /* 0x000fe200078e3cff */
[----:B-1----:R-:W-:Y:S06]  /*8920*/  @!P0 BRA `(.L_x_180) ;  /* 0x0000000400a48947 */ /* 0x002fec0003800000 */
.L_x_203:
[----:B------:R-:W-:Y:S01]  /*8930*/  IMAD R3, R0, 0x8, R3 ;  /* 0x0000000800037824 */ /* 0x000fe200078e0203 */
[----:B------:R-:W-:-:S07]  /*8940*/  SHF.L.U32 R0, R2, 0x1f, RZ ;  /* 0x0000001f02007819 */ /* 0x000fce00000006ff */
.L_x_181:
[----:B--2---:R2:W3:Y:S02]  /*8950*/  SYNCS.PHASECHK.TRANS64.TRYWAIT P0, [R3+URZ], R0 ;  /* 0x00000000030075a7 */ /* 0x0044e4000800017f */
[----:B---3--:R-:W-:Y:S05]  /*8960*/  @!P0 NANOSLEEP.SYNCS 0x989680 ;  /* 0x009896800000895d */ /* 0x008fea0003900000 */
[----:B------:R-:W3:Y:S02]  /*8970*/  @!P0 SYNCS.PHASECHK.TRANS64 P0, [R3+URZ], R0 ;  /* 0x00000000030085a7 */ /* 0x000ee4000800007f */
[----:B---3--:R-:W-:Y:S05]  /*8980*/  @!P0 BRA `(.L_x_181) ;  /* 0xfffffffc00f08947 */ /* 0x008fea000383ffff */
.L_x_164:
[----:B------:R-:W-:Y:S05]  /*8990*/  BSYNC B0 ;  /* 0x0000000000007941 */ /* 0x000fea0003800000 */
.L_x_163:
[----:B------:R-:W-:Y:S05]  /*89a0*/  EXIT ;  /* 0x000000000000794d */ /* 0x000fea0003800000 */
.L_x_22:
[----:B-1----:R-:W-:-:S04]  /*89b0*/  IMAD.U32 R15, RZ, RZ, UR8 ;  /* 0x00000008ff0f7e24 */ /* 0x002fc8000f8e00ff */
[----:B------:R1:W4:Y:S03]  /*89c0*/  SYNCS.PHASECHK.TRANS64.TRYWAIT P0, [R15+URZ], R14 ;  /* 0x0000000e0f0075a7 */ /* 0x000326000800017f */
[----:B----4-:R-:W-:Y:S05]  /*89d0*/  @!P0 NANOSLEEP.SYNCS 0x989680 ;  /* 0x009896800000895d */ /* 0x010fea0003900000 */
[----:B------:R-:W4:Y:S02]  /*89e0*/  @!P0 SYNCS.PHASECHK.TRANS64 P0, [R15+URZ], R14 ;  /* 0x0000000e0f0085a7 */ /* 0x000f24000800007f */
[----:B----4-:R-:W-:Y:S05]  /*89f0*/  @!P0 BRA `(.L_x_22) ;  /* 0xfffffffc00ec8947 */ /* 0x010fea000383ffff */
[----:B------:R-:W-:Y:S05]  /*8a00*/  BRA `(.L_x_21) ;  /* 0xffffff9000407947 */ /* 0x000fea000383ffff */
.L_x_151:
[----:B------:R-:W-:Y:S01]  /*8a10*/  BSSY B1, `(.L_x_182) ;  /* 0x0000006000017945 */ /* 0x000fe20003800000 */
[----:B------:R-:W-:-:S07]  /*8a20*/  IMAD.MOV.U32 R6, RZ, RZ, -0x1 ;  /* 0xffffffffff067424 */ /* 0x000fce00078e00ff */
[----:B------:R-:W-:Y:S05]  /*8a30*/  WARPSYNC.COLLECTIVE R6, `(.L_x_183) ;  /* 0x00000000060c7348 */ /* 0x000fea0003c00000 */
[----:B------:R-:W-:Y:S02]  /*8a40*/  ELECT P0, UR62, PT ;  /* 0x00000000003e782f */ /* 0x000fe40003800000 */
[----:B------:R-:W-:Y:S01]  /*8a50*/  MOV R6, UR62 ;  /* 0x0000003e00067c02 */ /* 0x000fe20008000f00 */
[----:B------:R-:W-:Y:S10]  /*8a60*/  ENDCOLLECTIVE ;  /* 0x000000000000791b */ /* 0x000ff40003800000 */
.L_x_183:
[----:B------:R-:W-:Y:S05]  /*8a70*/  BSYNC B1 ;  /* 0x0000000000017941 */ /* 0x000fea0003800000 */
.L_x_182:
[----:B------:R-:W-:Y:S05]  /*8a80*/  BRA `(.L_x_184) ;  /* 0xffffffe8006c7947 */ /* 0x000fea000383ffff */
.L_x_154:
[----:B0-----:R0:W1:Y:S02]  /*8a90*/  SYNCS.PHASECHK.TRANS64.TRYWAIT P0, [R20+URZ+0x80], R9 ;  /* 0x00008009140075a7 */ /* 0x001064000800017f */
[----:B-1----:R-:W-:Y:S05]  /*8aa0*/  @!P0 NANOSLEEP.SYNCS 0x989680 ;  /* 0x009896800000895d */ /* 0x002fea0003900000 */
[----:B------:R-:W1:Y:S02]  /*8ab0*/  @!P0 SYNCS.PHASECHK.TRANS64 P0, [R20+URZ+0x80], R9 ;  /* 0x00008009140085a7 */ /* 0x000e64000800007f */
[----:B-1----:R-:W-:Y:S05]  /*8ac0*/  @!P0 BRA `(.L_x_154) ;  /* 0xfffffffc00f08947 */ /* 0x002fea000383ffff */
[----:B------:R-:W-:Y:S05]  /*8ad0*/  BRA `(.L_x_185) ;  /* 0xffffffe800a87947 */ /* 0x000fea000383ffff */
.L_x_162:
[----:B------:R-:W-:Y:S01]  /*8ae0*/  BSSY B0, `(.L_x_186) ;  /* 0x0000006000007945 */ /* 0x000fe20003800000 */
[----:B------:R-:W-:-:S07]  /*8af0*/  IMAD.MOV.U32 R6, RZ, RZ, -0x1 ;  /* 0xffffffffff067424 */ /* 0x000fce00078e00ff */
[----:B------:R-:W-:Y:S05]  /*8b00*/  WARPSYNC.COLLECTIVE R6, `(.L_x_187) ;  /* 0x00000000060c7348 */ /* 0x000fea0003c00000 */
[----:B------:R-:W-:Y:S02]  /*8b10*/  ELECT P0, UR62, PT ;  /* 0x00000000003e782f */ /* 0x000fe40003800000 */
[----:B------:R-:W-:Y:S01]  /*8b20*/  MOV R6, UR62 ;  /* 0x0000003e00067c02 */ /* 0x000fe20008000f00 */
[----:B------:R-:W-:Y:S10]  /*8b30*/  ENDCOLLECTIVE ;  /* 0x000000000000791b */ /* 0x000ff40003800000 */
.L_x_187:
[----:B------:R-:W-:Y:S05]  /*8b40*/  BSYNC B0 ;  /* 0x0000000000007941 */ /* 0x000fea0003800000 */
.L_x_186:
[----:B------:R-:W-:Y:S05]  /*8b50*/  BRA `(.L_x_188) ;  /* 0xfffffff400307947 */ /* 0x000fea000383ffff */
.L_x_166:
[----:B0-----:R0:W1:Y:S02]  /*8b60*/  SYNCS.PHASECHK.TRANS64.TRYWAIT P0, [R5+URZ], R2 ;  /* 0x00000002050075a7 */ /* 0x001064000800017f */
[----:B-1----:R-:W-:Y:S05]  /*8b70*/  @!P0 NANOSLEEP.SYNCS 0x989680 ;  /* 0x009896800000895d */ /* 0x002fea0003900000 */
[----:B------:R-:W1:Y:S02]  /*8b80*/  @!P0 SYNCS.PHASECHK.TRANS64 P0, [R5+URZ], R2 ;  /* 0x00000002050085a7 */ /* 0x000e64000800007f */
[----:B-1----:R-:W-:Y:S05]  /*8b90*/  @!P0 BRA `(.L_x_166) ;  /* 0xfffffffc00f08947 */ /* 0x002fea000383ffff */
[----:B------:R-:W-:Y:S05]  /*8ba0*/  BRA `(.L_x_189) ;  /* 0xfffffff400707947 */ /* 0x000fea000383ffff */
.L_x_167:
[----:B0-----:R0:W1:Y:S02]  /*8bb0*/  SYNCS.PHASECHK.TRANS64.TRYWAIT P0, [R7+URZ], R4 ;  /* 0x00000004070075a7 */ /* 0x001064000800017f */
[----:B-1----:R-:W-:Y:S05]  /*8bc0*/  @!P0 NANOSLEEP.SYNCS 0x989680 ;  /* 0x009896800000895d */ /* 0x002fea0003900000 */
[----:B------:R-:W1:Y:S02]  /*8bd0*/  @!P0 SYNCS.PHASECHK.TRANS64 P0, [R7+URZ], R4 ;  /* 0x00000004070085a7 */ /* 0x000e64000800007f */
[----:B-1----:R-:W-:Y:S05]  /*8be0*/  @!P0 BRA `(.L_x_167) ;  /* 0xfffffffc00f08947 */ /* 0x002fea000383ffff */
[----:B------:R-:W-:Y:S05]  /*8bf0*/  BRA `(.L_x_190) ;  /* 0xfffffff400807947 */ /* 0x000fea000383ffff */
.L_x_168:
[----:B0-----:R0:W1:Y:S02]  /*8c00*/  SYNCS.PHASECHK.TRANS64.TRYWAIT P0, [R6+URZ], R5 ;  /* 0x00000005060075a7 */ /* 0x001064000800017f */
[----:B-1----:R-:W-:Y:S05]  /*8c10*/  @!P0 NANOSLEEP.SYNCS 0x989680 ;  /* 0x009896800000895d */ /* 0x002fea0003900000 */
[----:B------:R-:W1:Y:S02]  /*8c20*/  @!P0 SYNCS.PHASECHK.TRANS64 P0, [R6+URZ], R5 ;  /* 0x00000005060085a7 */ /* 0x000e64000800007f */
[----:B-1----:R-:W-:Y:S05]  /*8c30*/  @!P0 BRA `(.L_x_168) ;  /* 0xfffffffc00f08947 */ /* 0x002fea000383ffff */
[----:B------:R-:W-:Y:S05]  /*8c40*/  BRA `(.L_x_191) ;  /* 0xfffffff400907947 */ /* 0x000fea000383ffff */
.L_x_169:
[----:B0-----:R0:W1:Y:S02]  /*8c50*/  SYNCS.PHASECHK.TRANS64.TRYWAIT P0, [R7+URZ], R4 ;  /* 0x00000004070075a7 */ /* 0x001064000800017f */
[----:B-1----:R-:W-:Y:S05]  /*8c60*/  @!P0 NANOSLEEP.SYNCS 0x989680 ;  /* 0x009896800000895d */ /* 0x002fea0003900000 */
[----:B------:R-:W1:Y:S02]  /*8c70*/  @!P0 SYNCS.PHASECHK.TRANS64 P0, [R7+URZ], R4 ;  /* 0x00000004070085a7 */ /* 0x000e64000800007f */
[----:B-1----:R-:W-:Y:S05]  /*8c80*/  @!P0 BRA `(.L_x_169) ;  /* 0xfffffffc00f08947 */ /* 0x002fea000383ffff */
[----:B------:R-:W-:Y:S05]  /*8c90*/  BRA `(.L_x_192) ;  /* 0xfffffff400a07947 */ /* 0x000fea000383ffff */
.L_x_170:
[----:B0-----:R0:W1:Y:S02]  /*8ca0*/  SYNCS.PHASECHK.TRANS64.TRYWAIT P0, [R6+URZ], R5 ;  /* 0x00000005060075a7 */ /* 0x001064000800017f */
[----:B-1----:R-:W-:Y:S05]  /*8cb0*/  @!P0 NANOSLEEP.SYNCS 0x989680 ;  /* 0x009896800000895d */ /* 0x002fea0003900000 */
[----:B------:R-:W1:Y:S02]  /*8cc0*/  @!P0 SYNCS.PHASECHK.TRANS64 P0, [R6+URZ], R5 ;  /* 0x00000005060085a7 */ /* 0x000e64000800007f */
[----:B-1----:R-:W-:Y:S05]  /*8cd0*/  @!P0 BRA `(.L_x_170) ;  /* 0xfffffffc00f08947 */ /* 0x002fea000383ffff */
[----:B------:R-:W-:Y:S05]  /*8ce0*/  BRA `(.L_x_193) ;  /* 0xfffffff400b07947 */ /* 0x000fea000383ffff */
.L_x_171:
[----:B0-----:R0:W1:Y:S02]  /*8cf0*/  SYNCS.PHASECHK.TRANS64.TRYWAIT P0, [R7+URZ], R4 ;  /* 0x00000004070075a7 */ /* 0x001064000800017f */
[----:B-1----:R-:W-:Y:S05]  /*8d00*/  @!P0 NANOSLEEP.SYNCS 0x989680 ;  /* 0x009896800000895d */ /* 0x002fea0003900000 */
[----:B------:R-:W1:Y:S02]  /*8d10*/  @!P0 SYNCS.PHASECHK.TRANS64 P0, [R7+URZ], R4 ;  /* 0x00000004070085a7 */ /* 0x000e64000800007f */
[----:B-1----:R-:W-:Y:S05]  /*8d20*/  @!P0 BRA `(.L_x_171) ;  /* 0xfffffffc00f08947 */ /* 0x002fea000383ffff */
[----:B------:R-:W-:Y:S05]  /*8d30*/  BRA `(.L_x_194) ;  /* 0xfffffff400c07947 */ /* 0x000fea000383ffff */
.L_x_172:
[----:B0-----:R0:W1:Y:S02]  /*8d40*/  SYNCS.PHASECHK.TRANS64.TRYWAIT P0, [R6+URZ], R5 ;  /* 0x00000005060075a7 */ /* 0x001064000800017f */
[----:B-1----:R-:W-:Y:S05]  /*8d50*/  @!P0 NANOSLEEP.SYNCS 0x989680 ;  /* 0x009896800000895d */ /* 0x002fea0003900000 */
[----:B------:R-:W1:Y:S02]  /*8d60*/  @!P0 SYNCS.PHASECHK.TRANS64 P0, [R6+URZ], R5 ;  /* 0x00000005060085a7 */ /* 0x000e64000800007f */
[----:B-1----:R-:W-:Y:S05]  /*8d70*/  @!P0 BRA `(.L_x_172) ;  /* 0xfffffffc00f08947 */ /* 0x002fea000383ffff */
[----:B------:R-:W-:Y:S05]  /*8d80*/  BRA `(.L_x_195) ;  /* 0xfffffff400d07947 */ /* 0x000fea000383ffff */
.L_x_173:
[----:B0-----:R0:W1:Y:S02]  /*8d90*/  SYNCS.PHASECHK.TRANS64.TRYWAIT P0, [R7+URZ], R4 ;  /* 0x00000004070075a7 */ /* 0x001064000800017f */
[----:B-1----:R-:W-:Y:S05]  /*8da0*/  @!P0 NANOSLEEP.SYNCS 0x989680 ;  /* 0x009896800000895d */ /* 0x002fea0003900000 */
[----:B------:R-:W1:Y:S02]  /*8db0*/  @!P0 SYNCS.PHASECHK.TRANS64 P0, [R7+URZ], R4 ;  /* 0x00000004070085a7 */ /* 0x000e64000800007f */
[----:B-1----:R-:W-:Y:S05]  /*8dc0*/  @!P0 BRA `(.L_x_173) ;  /* 0xfffffffc00f08947 */ /* 0x002fea000383ffff */
[----:B------:R-:W-:Y:S05]  /*8dd0*/  BRA `(.L_x_196) ;  /* 0xfffffff400e07947 */ /* 0x000fea000383ffff */
.L_x_174:
[----:B0-----:R0:W1:Y:S02]  /*8de0*/  SYNCS.PHASECHK.TRANS64.TRYWAIT P0, [R6+URZ], R5 ;  /* 0x00000005060075a7 */ /* 0x001064000800017f */
[----:B-1----:R-:W-:Y:S05]  /*8df0*/  @!P0 NANOSLEEP.SYNCS 0x989680 ;  /* 0x009896800000895d */ /* 0x002fea0003900000 */
[----:B------:R-:W1:Y:S02]  /*8e00*/  @!P0 SYNCS.PHASECHK.TRANS64 P0, [R6+URZ], R5 ;  /* 0x00000005060085a7 */ /* 0x000e64000800007f */
[----:B-1----:R-:W-:Y:S05]  /*8e10*/  @!P0 BRA `(.L_x_174) ;  /* 0xfffffffc00f08947 */ /* 0x002fea000383ffff */
[----:B------:R-:W-:Y:S05]  /*8e20*/  BRA `(.L_x_197) ;  /* 0xfffffff400f07947 */ /* 0x000fea000383ffff */
.L_x_175:
[----:B0-----:R0:W1:Y:S02]  /*8e30*/  SYNCS.PHASECHK.TRANS64.TRYWAIT P0, [R7+URZ], R4 ;  /* 0x00000004070075a7 */ /* 0x001064000800017f */
[----:B-1----:R-:W-:Y:S05]  /*8e40*/  @!P0 NANOSLEEP.SYNCS 0x989680 ;  /* 0x009896800000895d */ /* 0x002fea0003900000 */
[----:B------:R-:W1:Y:S02]  /*8e50*/  @!P0 SYNCS.PHASECHK.TRANS64 P0, [R7+URZ], R4 ;  /* 0x00000004070085a7 */ /* 0x000e64000800007f */
[----:B-1----:R-:W-:Y:S05]  /*8e60*/  @!P0 BRA `(.L_x_175) ;  /* 0xfffffffc00f08947 */ /* 0x002fea000383ffff */
[----:B------:R-:W-:Y:S05]  /*8e70*/  BRA `(.L_x_198) ;  /* 0xfffffff800007947 */ /* 0x000fea000383ffff */
.L_x_176:
[----:B0-----:R0:W1:Y:S02]  /*8e80*/  SYNCS.PHASECHK.TRANS64.TRYWAIT P0, [R6+URZ], R5 ;  /* 0x00000005060075a7 */ /* 0x001064000800017f */
[----:B-1----:R-:W-:Y:S05]  /*8e90*/  @!P0 NANOSLEEP.SYNCS 0x989680 ;  /* 0x009896800000895d */ /* 0x002fea0003900000 */
[----:B------:R-:W1:Y:S02]  /*8ea0*/  @!P0 SYNCS.PHASECHK.TRANS64 P0, [R6+URZ], R5 ;  /* 0x00000005060085a7 */ /* 0x000e64000800007f */
[----:B-1----:R-:W-:Y:S05]  /*8eb0*/  @!P0 BRA `(.L_x_176) ;  /* 0xfffffffc00f08947 */ /* 0x002fea000383ffff */
[----:B------:R-:W-:Y:S05]  /*8ec0*/  BRA `(.L_x_199) ;  /* 0xfffffff800107947 */ /* 0x000fea000383ffff */
.L_x_177:
[----:B0-----:R0:W1:Y:S02]  /*8ed0*/  SYNCS.PHASECHK.TRANS64.TRYWAIT P0, [R7+URZ], R4 ;  /* 0x00000004070075a7 */ /* 0x001064000800017f */
[----:B-1----:R-:W-:Y:S05]  /*8ee0*/  @!P0 NANOSLEEP.SYNCS 0x989680 ;  /* 0x009896800000895d */ /* 0x002fea0003900000 */
[----:B------:R-:W1:Y:S02]  /*8ef0*/  @!P0 SYNCS.PHASECHK.TRANS64 P0, [R7+URZ], R4 ;  /* 0x00000004070085a7 */ /* 0x000e64000800007f */
[----:B-1----:R-:W-:Y:S05]  /*8f00*/  @!P0 BRA `(.L_x_177) ;  /* 0xfffffffc00f08947 */ /* 0x002fea000383ffff */
[----:B------:R-:W-:Y:S05]  /*8f10*/  BRA `(.L_x_200) ;  /* 0xfffffff800207947 */ /* 0x000fea000383ffff */
.L_x_178:
[----:B0-----:R0:W1:Y:S02]  /*8f20*/  SYNCS.PHASECHK.TRANS64.TRYWAIT P0, [R6+URZ], R5 ;  /* 0x00000005060075a7 */ /* 0x001064000800017f */
[----:B-1----:R-:W-:Y:S05]  /*8f30*/  @!P0 NANOSLEEP.SYNCS 0x989680 ;  /* 0x009896800000895d */ /* 0x002fea0003900000 */
[----:B------:R-:W1:Y:S02]  /*8f40*/  @!P0 SYNCS.PHASECHK.TRANS64 P0, [R6+URZ], R5 ;  /* 0x00000005060085a7 */ /* 0x000e64000800007f */
[----:B-1----:R-:W-:Y:S05]  /*8f50*/  @!P0 BRA `(.L_x_178) ;  /* 0xfffffffc00f08947 */ /* 0x002fea000383ffff */
[----:B------:R-:W-:Y:S05]  /*8f60*/  BRA `(.L_x_201) ;  /* 0xfffffff800307947 */ /* 0x000fea000383ffff */
.L_x_179:
[----:B0-----:R0:W1:Y:S02]  /*8f70*/  SYNCS.PHASECHK.TRANS64.TRYWAIT P0, [R7+URZ], R4 ;  /* 0x00000004070075a7 */ /* 0x001064000800017f */
[----:B-1----:R-:W-:Y:S05]  /*8f80*/  @!P0 NANOSLEEP.SYNCS 0x989680 ;  /* 0x009896800000895d */ /* 0x002fea0003900000 */
[----:B------:R-:W1:Y:S02]  /*8f90*/  @!P0 SYNCS.PHASECHK.TRANS64 P0, [R7+URZ], R4 ;  /* 0x00000004070085a7 */ /* 0x000e64000800007f */
[----:B-1----:R-:W-:Y:S05]  /*8fa0*/  @!P0 BRA `(.L_x_179) ;  /* 0xfffffffc00f08947 */ /* 0x002fea000383ffff */
[----:B------:R-:W-:Y:S05]  /*8fb0*/  BRA `(.L_x_202) ;  /* 0xfffffff800407947 */ /* 0x000fea000383ffff */
.L_x_180:
[----:B-1----:R1:W2:Y:S02]  /*8fc0*/  SYNCS.PHASECHK.TRANS64.TRYWAIT P0, [R6+URZ], R5 ;  /* 0x00000005060075a7 */ /* 0x0022a4000800017f */
[----:B--2---:R-:W-:Y:S05]  /*8fd0*/  @!P0 NANOSLEEP.SYNCS 0x989680 ;  /* 0x009896800000895d */ /* 0x004fea0003900000 */
[----:B------:R-:W2:Y:S02]  /*8fe0*/  @!P0 SYNCS.PHASECHK.TRANS64 P0, [R6+URZ], R5 ;  /* 0x00000005060085a7 */ /* 0x000ea4000800007f */
[----:B--2---:R-:W-:Y:S05]  /*8ff0*/  @!P0 BRA `(.L_x_180) ;  /* 0xfffffffc00f08947 */ /* 0x004fea000383ffff */
[----:B------:R-:W-:Y:S05]  /*9000*/  BRA `(.L_x_203) ;  /* 0xfffffff800487947 */ /* 0x000fea000383ffff */
.L_x_204:
[----:B------:R-:W-:-:S00]  /*9010*/  BRA `(.L_x_204) ;  /* 0xfffffffc00fc7947 */ /* 0x000fc0000383ffff */
[----:B------:R-:W-:-:S00]  /*9020*/  NOP ;  /* 0x0000000000007918 */ /* 0x000fc00000000000 */
        /* <DEDUP_REMOVED lines=13> */
.L_x_205:


//--------------------- .nv.shared._ZN7cutlass13device_kernelINS_4gemm6kernel13GemmUniversalIN4cute5tupleIJiiiiEEENS1_10collective13CollectiveMmaINS1_40MainloopSm90TmaGmmaWarpSpecializedSparseILi16ENS5_IJNS4_1CILi2EEENSA_ILi1EEESC_EEENS1_35KernelTmaWarpSpecializedCooperativeEEENS5_IJNSA_ILi256EEENSA_ILi64EEESH_EEEaNS5_IJNS4_6LayoutINS5_IJiNS5_IJSB_iEEEiEEENS5_IJlNS5_IJSC_SB_EEElEEEEENSJ_INS5_IJNS5_IJSH_iEEESP_iEEENS5_IJNS5_IJSH_NSA_ILi4096EEEEEENS5_IJSC_lEEElEEEEEEEEaNS5_IJlSC_lEEENS4_8TiledMMAINS4_8MMA_AtomIJNS4_4SM904GMMA6SPARSE27GMMA_64x64x64_S32S8S8_SS_TNILNS11_9SparseSelE0EEEEEENSJ_ISD_NS5_IJSC_NSA_ILi0EEES17_EEEEENS5_IJNS4_10UnderscoreES1A_S1A_EEEEENS4_13SM90_TMA_LOADENS4_14ComposedLayoutINS4_7SwizzleILi1ELi4ELi3EEENS4_25smem_sparse_ptr_flag_bitsILi2ELi8EEENSJ_INS5_IJNS5_IJSC_NSA_ILi8EEEEEENS5_IJSB_NSA_ILi32EEEEEEEEENS5_IJNS5_IJS17_SH_EEESM_EEEEEEEvNS4_8identityENS4_23SM90_TMA_LOAD_MULTICASTENS1E_INS1F_ILi2ELi4ELi3EEENS4_18smem_ptr_flag_bitsILi8EEENSJ_INS5_IJS1J_SH_EEENS5_IJSH_SC_EEEEEEEvS1S_EENS_8epilogue10collective6detail29Sm90TmaWarpSpecializedAdapterINS23_15DefaultEpilogueIiNS5_IJSC_llEEES27_NS22_6thread17LinearCombinationIiLi1EiiLNS28_9ScaleType4KindE0ELNS_15FloatRoundStyleE2EiEENS1_15EpilogueDefaultEEEEEvvEEEEvNT_6ParamsE --------------------------
	.section	.nv.shared._ZN7cutlass13device_kernelINS_4gemm6kernel13GemmUniversalIN4cute5tupleIJiiiiEEENS1_10collective13CollectiveMmaINS1_40MainloopSm90TmaGmmaWarpSpecializedSparseILi16ENS5_IJNS4_1CILi2EEENSA_ILi1EEESC_EEENS1_35KernelTmaWarpSpecializedCooperativeEEENS5_IJNSA_ILi256EEENSA_ILi64EEESH_EEEaNS5_IJNS4_6LayoutINS5_IJiNS5_IJSB_iEEEiEEENS5_IJlNS5_IJSC_SB_EEElEEEEENSJ_INS5_IJNS5_IJSH_iEEESP_iEEENS5_IJNS5_IJSH_NSA_ILi4096EEEEEENS5_IJSC_lEEElEEEEEEEEaNS5_IJlSC_lEEENS4_8TiledMMAINS4_8MMA_AtomIJNS4_4SM904GMMA6SPARSE27GMMA_64x64x64_S32S8S8_SS_TNILNS11_9SparseSelE0EEEEEENSJ_ISD_NS5_IJSC_NSA_ILi0EEES17_EEEEENS5_IJNS4_10UnderscoreES1A_S1A_EEEEENS4_13SM90_TMA_LOADENS4_14ComposedLayoutINS4_7SwizzleILi1ELi4ELi3EEENS4_25smem_sparse_ptr_flag_bitsILi2ELi8EEENSJ_INS5_IJNS5_IJSC_NSA_ILi8EEEEEENS5_IJSB_NSA_ILi32EEEEEEEEENS5_IJNS5_IJS17_SH_EEESM_EEEEEEEvNS4_8identityENS4_23SM90_TMA_LOAD_MULTICASTENS1E_INS1F_ILi2ELi4ELi3EEENS4_18smem_ptr_flag_bitsILi8EEENSJ_INS5_IJS1J_SH_EEENS5_IJSH_SC_EEEEEEEvS1S_EENS_8epilogue10collective6detail29Sm90TmaWarpSpecializedAdapterINS23_15DefaultEpilogueIiNS5_IJSC_llEEES27_NS22_6thread17LinearCombinationIiLi1EiiLNS28_9ScaleType4KindE0ELNS_15FloatRoundStyleE2EiEENS1_15EpilogueDefaultEEEEEvvEEEEvNT_6ParamsE,"aw",@nobits
	.sectionflags	@""
	.align	16
	.zero		1024


//--------------------- .nv.shared.reserved.0     --------------------------
	.section	.nv.shared.reserved.0,"aw",@nobits
	.weak		__nv_reservedSMEM_offset_0_alias
	.size		__nv_reservedSMEM_offset_0_alias, 0, 0
	.other		__nv_reservedSMEM_offset_0_alias,@"STO_CUDA_RESERVED_SHARED STV_DEFAULT"
__nv_reservedSMEM_offset_0_alias:
	.zero		0


//--------------------- .nv.global                --------------------------
	.section	.nv.global,"aw",@nobits
.nv.global:
	.type		_ZN39_INTERNAL_d02ee327_4_k_cu_cd0f10fb_27894cute1_E,@object
	.size		_ZN39_INTERNAL_d02ee327_4_k_cu_cd0f10fb_27894cute1_E,(_ZN39_INTERNAL_d02ee327_4_k_cu_cd0f10fb_27894cuda3std3__45__cpo6cbeginE - _ZN39_INTERNAL_d02ee327_4_k_cu_cd0f10fb_27894cute1_E)
_ZN39_INTERNAL_d02ee327_4_k_cu_cd0f10fb_27894cute1_E:
	.zero		1
	.type		_ZN39_INTERNAL_d02ee327_4_k_cu_cd0f10fb_27894cuda3std3__45__cpo6cbeginE,@object
	.size		_ZN39_INTERNAL_d02ee327_4_k_cu_cd0f10fb_27894cuda3std3__45__cpo6cbeginE,(_ZN39_INTERNAL_d02ee327_4_k_cu_cd0f10fb_27894cuda3std3__48in_placeE - _ZN39_INTERNAL_d02ee327_4_k_cu_cd0f10fb_27894cuda3std3__45__cpo6cbeginE)
_ZN39_INTERNAL_d02ee327_4_k_cu_cd0f10fb_27894cuda3std3__45__cpo6cbeginE:
	.zero		1
	.type		_ZN39_INTERNAL_d02ee327_4_k_cu_cd0f10fb_27894cuda3std3__48in_placeE,@object
	.size		_ZN39_INTERNAL_d02ee327_4_k_cu_cd0f10fb_27894cuda3std3__48in_placeE,(_ZN39_INTERNAL_d02ee327_4_k_cu_cd0f10fb_27894cuda3std6ranges3__45__cpo9iter_moveE - _ZN39_INTERNAL_d02ee327_4_k_cu_cd0f10fb_27894cuda3std3__48in_placeE)
_ZN39_INTERNAL_d02ee327_4_k_cu_cd0f10fb_27894cuda3std3__48in_placeE:
	.zero		1
	.type		_ZN39_INTERNAL_d02ee327_4_k_cu_cd0f10fb_27894cuda3std6ranges3__45__cpo9iter_moveE,@object
	.size		_ZN39_INTERNAL_d02ee327_4_k_cu_cd0f10fb_27894cuda3std6ranges3__45__cpo9iter_moveE,(_ZN39_INTERNAL_d02ee327_4_k_cu_cd0f10fb_27894cuda3std3__45__cpo5beginE - _ZN39_INTERNAL_d02ee327_4_k_cu_cd0f10fb_27894cuda3std6ranges3__45__cpo9iter_moveE)
_ZN39_INTERNAL_d02ee327_4_k_cu_cd0f10fb_27894cuda3std6ranges3__45__cpo9iter_moveE:
	.zero		1
	.type		_ZN39_INTERNAL_d02ee327_4_k_cu_cd0f10fb_27894cuda3std3__45__cpo5beginE,@object
	.size		_ZN39_INTERNAL_d02ee327_4_k_cu_cd0f10fb_27894cuda3std3__45__cpo5beginE,(_ZN39_INTERNAL_d02ee327_4_k_cu_cd0f10fb_27894cuda3std3__441_GLOBAL__N__d02ee327_4_k_cu_cd0f10fb_27896ignoreE - _ZN39_INTERNAL_d02ee327_4_k_cu_cd0f10fb_27894cuda3std3__45__cpo5beginE)
_ZN39_INTERNAL_d02ee327_4_k_cu_cd0f10fb_27894cuda3std3__45__cpo5beginE:
	.zero		1
	.type		_ZN39_INTERNAL_d02ee327_4_k_cu_cd0f10fb_27894cuda3std3__441_GLOBAL__N__d02ee327_4_k_cu_cd0f10fb_27896ignoreE,@object
	.size		_ZN39_INTERNAL_d02ee327_4_k_cu_cd0f10fb_27894cuda3std3__441_GLOBAL__N__d02ee327_4_k_cu_cd0f10fb_27896ignoreE,(_ZN39_INTERNAL_d02ee327_4_k_cu_cd0f10fb_27894cute7productE - _ZN39_INTERNAL_d02ee327_4_k_cu_cd0f10fb_27894cuda3std3__441_GLOBAL__N__d02ee327_4_k_cu_cd0f10fb_27896ignoreE)
_ZN39_INTERNAL_d02ee327_4_k_cu_cd0f10fb_27894cuda3std3__441_GLOBAL__N__d02ee327_4_k_cu_cd0f10fb_27896ignoreE:
	.zero		1
	.type		_ZN39_INTERNAL_d02ee327_4_k_cu_cd0f10fb_27894cute7productE,@object
	.size		_ZN39_INTERNAL_d02ee327_4_k_cu_cd0f10fb_27894cute7productE,(_ZN39_INTERNAL_d02ee327_4_k_cu_cd0f10fb_27894cuda3std3__45__cpo3endE - _ZN39_INTERNAL_d02ee327_4_k_cu_cd0f10fb_27894cute7productE)
_ZN39_INTERNAL_d02ee327_4_k_cu_cd0f10fb_27894cute7productE:
	.zero		1
	.type		_ZN39_INTERNAL_d02ee327_4_k_cu_cd0f10fb_27894cuda3std3__45__cpo3endE,@object
	.size		_ZN39_INTERNAL_d02ee327_4_k_cu_cd0f10fb_27894cuda3std3__45__cpo3endE,(_ZN39_INTERNAL_d02ee327_4_k_cu_cd0f10fb_27894cuda3std3__419piecewise_constructE - _ZN39_INTERNAL_d02ee327_4_k_cu_cd0f10fb_27894cuda3std3__45__cpo3endE)
_ZN39_INTERNAL_d02ee327_4_k_cu_cd0f10fb_27894cuda3std3__45__cpo3endE:
	.zero		1
	.type		_ZN39_INTERNAL_d02ee327_4_k_cu_cd0f10fb_27894cuda3std3__419piecewise_constructE,@object
	.size		_ZN39_INTERNAL_d02ee327_4_k_cu_cd0f10fb_27894cuda3std3__419piecewise_constructE,(_ZN39_INTERNAL_d02ee327_4_k_cu_cd0f10fb_27894cuda3std3__45__cpo4cendE - _ZN39_INTERNAL_d02ee327_4_k_cu_cd0f10fb_27894cuda3std3__419piecewise_constructE)
_ZN39_INTERNAL_d02ee327_4_k_cu_cd0f10fb_27894cuda3std3__419piecewise_constructE:
	.zero		1
	.type		_ZN39_INTERNAL_d02ee327_4_k_cu_cd0f10fb_27894cuda3std3__45__cpo4cendE,@object
	.size		_ZN39_INTERNAL_d02ee327_4_k_cu_cd0f10fb_27894cuda3std3__45__cpo4cendE,(_ZN39_INTERNAL_d02ee327_4_k_cu_cd0f10fb_27894cuda3std6ranges3__45__cpo4swapE - _ZN39_INTERNAL_d02ee327_4_k_cu_cd0f10fb_27894cuda3std3__45__cpo4cendE)
_ZN39_INTERNAL_d02ee327_4_k_cu_cd0f10fb_27894cuda3std3__45__cpo4cendE:
	.zero		1
	.type		_ZN39_INTERNAL_d02ee327_4_k_cu_cd0f10fb_27894cuda3std6ranges3__45__cpo4swapE,@object
	.size		_ZN39_INTERNAL_d02ee327_4_k_cu_cd0f10fb_27894cuda3std6ranges3__45__cpo4swapE,(.L_7 - _ZN39_INTERNAL_d02ee327_4_k_cu_cd0f10fb_27894cuda3std6ranges3__45__cpo4swapE)
_ZN39_INTERNAL_d02ee327_4_k_cu_cd0f10fb_27894cuda3std6ranges3__45__cpo4swapE:
	.zero		1
.L_7:


//--------------------- .nv.constant0._ZN7cutlass13device_kernelINS_4gemm6kernel13GemmUniversalIN4cute5tupleIJiiiiEEENS1_10collective13CollectiveMmaINS1_40MainloopSm90TmaGmmaWarpSpecializedSparseILi16ENS5_IJNS4_1CILi2EEENSA_ILi1EEESC_EEENS1_35KernelTmaWarpSpecializedCooperativeEEENS5_IJNSA_ILi256EEENSA_ILi64EEESH_EEEaNS5_IJNS4_6LayoutINS5_IJiNS5_IJSB_iEEEiEEENS5_IJlNS5_IJSC_SB_EEElEEEEENSJ_INS5_IJNS5_IJSH_iEEESP_iEEENS5_IJNS5_IJSH_NSA_ILi4096EEEEEENS5_IJSC_lEEElEEEEEEEEaNS5_IJlSC_lEEENS4_8TiledMMAINS4_8MMA_AtomIJNS4_4SM904GMMA6SPARSE27GMMA_64x64x64_S32S8S8_SS_TNILNS11_9SparseSelE0EEEEEENSJ_ISD_NS5_IJSC_NSA_ILi0EEES17_EEEEENS5_IJNS4_10UnderscoreES1A_S1A_EEEEENS4_13SM90_TMA_LOADENS4_14ComposedLayoutINS4_7SwizzleILi1ELi4ELi3EEENS4_25smem_sparse_ptr_flag_bitsILi2ELi8EEENSJ_INS5_IJNS5_IJSC_NSA_ILi8EEEEEENS5_IJSB_NSA_ILi32EEEEEEEEENS5_IJNS5_IJS17_SH_EEESM_EEEEEEEvNS4_8identityENS4_23SM90_TMA_LOAD_MULTICASTENS1E_INS1F_ILi2ELi4ELi3EEENS4_18smem_ptr_flag_bitsILi8EEENSJ_INS5_IJS1J_SH_EEENS5_IJSH_SC_EEEEEEEvS1S_EENS_8epilogue10collective6detail29Sm90TmaWarpSpecializedAdapterINS23_15DefaultEpilogueIiNS5_IJSC_llEEES27_NS22_6thread17LinearCombinationIiLi1EiiLNS28_9ScaleType4KindE0ELNS_15FloatRoundStyleE2EiEENS1_15EpilogueDefaultEEEEEvvEEEEvNT_6ParamsE --------------------------
	.section	.nv.constant0._ZN7cutlass13device_kernelINS_4gemm6kernel13GemmUniversalIN4cute5tupleIJiiiiEEENS1_10collective13CollectiveMmaINS1_40MainloopSm90TmaGmmaWarpSpecializedSparseILi16ENS5_IJNS4_1CILi2EEENSA_ILi1EEESC_EEENS1_35KernelTmaWarpSpecializedCooperativeEEENS5_IJNSA_ILi256EEENSA_ILi64EEESH_EEEaNS5_IJNS4_6LayoutINS5_IJiNS5_IJSB_iEEEiEEENS5_IJlNS5_IJSC_SB_EEElEEEEENSJ_INS5_IJNS5_IJSH_iEEESP_iEEENS5_IJNS5_IJSH_NSA_ILi4096EEEEEENS5_IJSC_lEEElEEEEEEEEaNS5_IJlSC_lEEENS4_8TiledMMAINS4_8MMA_AtomIJNS4_4SM904GMMA6SPARSE27GMMA_64x64x64_S32S8S8_SS_TNILNS11_9SparseSelE0EEEEEENSJ_ISD_NS5_IJSC_NSA_ILi0EEES17_EEEEENS5_IJNS4_10UnderscoreES1A_S1A_EEEEENS4_13SM90_TMA_LOADENS4_14ComposedLayoutINS4_7SwizzleILi1ELi4ELi3EEENS4_25smem_sparse_ptr_flag_bitsILi2ELi8EEENSJ_INS5_IJNS5_IJSC_NSA_ILi8EEEEEENS5_IJSB_NSA_ILi32EEEEEEEEENS5_IJNS5_IJS17_SH_EEESM_EEEEEEEvNS4_8identityENS4_23SM90_TMA_LOAD_MULTICASTENS1E_INS1F_ILi2ELi4ELi3EEENS4_18smem_ptr_flag_bitsILi8EEENSJ_INS5_IJS1J_SH_EEENS5_IJSH_SC_EEEEEEEvS1S_EENS_8epilogue10collective6detail29Sm90TmaWarpSpecializedAdapterINS23_15DefaultEpilogueIiNS5_IJSC_llEEES27_NS22_6thread17LinearCombinationIiLi1EiiLNS28_9ScaleType4KindE0ELNS_15FloatRoundStyleE2EiEENS1_15EpilogueDefaultEEEEEvvEEEEvNT_6ParamsE,"a",@progbits
	.sectionflags	@""
	.align	4
.nv.constant0._ZN7cutlass13device_kernelINS_4gemm6kernel13GemmUniversalIN4cute5tupleIJiiiiEEENS1_10collective13CollectiveMmaINS1_40MainloopSm90TmaGmmaWarpSpecializedSparseILi16ENS5_IJNS4_1CILi2EEENSA_ILi1EEESC_EEENS1_35KernelTmaWarpSpecializedCooperativeEEENS5_IJNSA_ILi256EEENSA_ILi64EEESH_EEEaNS5_IJNS4_6LayoutINS5_IJiNS5_IJSB_iEEEiEEENS5_IJlNS5_IJSC_SB_EEElEEEEENSJ_INS5_IJNS5_IJSH_iEEESP_iEEENS5_IJNS5_IJSH_NSA_ILi4096EEEEEENS5_IJSC_lEEElEEEEEEEEaNS5_IJlSC_lEEENS4_8TiledMMAINS4_8MMA_AtomIJNS4_4SM904GMMA6SPARSE27GMMA_64x64x64_S32S8S8_SS_TNILNS11_9SparseSelE0EEEEEENSJ_ISD_NS5_IJSC_NSA_ILi0EEES17_EEEEENS5_IJNS4_10UnderscoreES1A_S1A_EEEEENS4_13SM90_TMA_LOADENS4_14ComposedLayoutINS4_7SwizzleILi1ELi4ELi3EEENS4_25smem_sparse_ptr_flag_bitsILi2ELi8EEENSJ_INS5_IJNS5_IJSC_NSA_ILi8EEEEEENS5_IJSB_NSA_ILi32EEEEEEEEENS5_IJNS5_IJS17_SH_EEESM_EEEEEEEvNS4_8identityENS4_23SM90_TMA_LOAD_MULTICASTENS1E_INS1F_ILi2ELi4ELi3EEENS4_18smem_ptr_flag_bitsILi8EEENSJ_INS5_IJS1J_SH_EEENS5_IJSH_SC_EEEEEEEvS1S_EENS_8epilogue10collective6detail29Sm90TmaWarpSpecializedAdapterINS23_15DefaultEpilogueIiNS5_IJSC_llEEES27_NS22_6thread17LinearCombinationIiLi1EiiLNS28_9ScaleType4KindE0ELNS_15FloatRoundStyleE2EiEENS1_15EpilogueDefaultEEEEEvvEEEEvNT_6ParamsE:
	.zero		1920


//--------------------- SYMBOLS --------------------------

	.type		.nv.reservedSmem.offset0,@object
	.size		.nv.reservedSmem.offset0,0x4
